	.headerflags	@"EF_CUDA_TEXMODE_UNIFIED EF_CUDA_64BIT_ADDRESS EF_CUDA_ACCELERATORS EF_CUDA_SM90 EF_CUDA_VIRTUAL_SM(EF_CUDA_SM90)"
	.elftype	@"ET_EXEC"


//--------------------- .nv.info                  --------------------------
	.section	.nv.info,"",@"SHT_CUDA_INFO"
	.align	4


	//----- nvinfo : EIATTR_REGCOUNT
	.align		4
        /*0000*/ 	.byte	0x04, 0x2f
        /*0002*/ 	.short	(.L_1 - .L_0)
	.align		4
.L_0:
        /*0004*/ 	.word	index@(triton_poi_fused__unsafe_index_add_convolution_mul_sub_12)
        /*0008*/ 	.word	0x00000050


	//----- nvinfo : EIATTR_MIN_STACK_SIZE
	.align		4
.L_1:
        /*000c*/ 	.byte	0x04, 0x12
        /*000e*/ 	.short	(.L_3 - .L_2)
	.align		4
.L_2:
        /*0010*/ 	.word	index@(triton_poi_fused__unsafe_index_add_convolution_mul_sub_12)
        /*0014*/ 	.word	0x00000000


	//----- nvinfo : EIATTR_FRAME_SIZE
	.align		4
.L_3:
        /*0018*/ 	.byte	0x04, 0x11
        /*001a*/ 	.short	(.L_5 - .L_4)
	.align		4
.L_4:
        /*001c*/ 	.word	index@(triton_poi_fused__unsafe_index_add_convolution_mul_sub_12)
        /*0020*/ 	.word	0x00000000


	//----- nvinfo : EIATTR_MIN_STACK_SIZE
	.align		4
.L_5:
        /*0024*/ 	.byte	0x04, 0x12
        /*0026*/ 	.short	(.L_7 - .L_6)
	.align		4
.L_6:
        /*0028*/ 	.word	index@(triton_poi_fused__unsafe_index_add_convolution_mul_sub_12)
        /*002c*/ 	.word	0x00000000
.L_7:


//--------------------- .nv.info.triton_poi_fused__unsafe_index_add_convolution_mul_sub_12 --------------------------
	.section	.nv.info.triton_poi_fused__unsafe_index_add_convolution_mul_sub_12,"",@"SHT_CUDA_INFO"
	.sectionflags	@""
	.align	4


	//----- nvinfo : EIATTR_CUDA_API_VERSION
	.align		4
        /*0000*/ 	.byte	0x04, 0x37
        /*0002*/ 	.short	(.L_9 - .L_8)
.L_8:
        /*0004*/ 	.word	0x0000007c


	//----- nvinfo : EIATTR_KPARAM_INFO
	.align		4
.L_9:
        /*0008*/ 	.byte	0x04, 0x17
        /*000a*/ 	.short	(.L_11 - .L_10)
.L_10:
        /*000c*/ 	.word	0x00000000
        /*0010*/ 	.short	0x000a
        /*0012*/ 	.short	0x004c
        /*0014*/ 	.byte	0x00, 0xf0, 0x11, 0x00


	//----- nvinfo : EIATTR_KPARAM_INFO
	.align		4
.L_11:
        /*0018*/ 	.byte	0x04, 0x17
        /*001a*/ 	.short	(.L_13 - .L_12)
.L_12:
        /*001c*/ 	.word	0x00000000
        /*0020*/ 	.short	0x0009
        /*0022*/ 	.short	0x0048
        /*0024*/ 	.byte	0x00, 0xf0, 0x11, 0x00


	//----- nvinfo : EIATTR_KPARAM_INFO
	.align		4
.L_13:
        /*0028*/ 	.byte	0x04, 0x17
        /*002a*/ 	.short	(.L_15 - .L_14)
.L_14:
        /*002c*/ 	.word	0x00000000
        /*0030*/ 	.short	0x0008
        /*0032*/ 	.short	0x0040
        /*0034*/ 	.byte	0x00, 0xf4, 0x21, 0x00


	//----- nvinfo : EIATTR_KPARAM_INFO
	.align		4
.L_15:
        /*0038*/ 	.byte	0x04, 0x17
        /*003a*/ 	.short	(.L_17 - .L_16)
.L_16:
        /*003c*/ 	.word	0x00000000
        /*0040*/ 	.short	0x0007
        /*0042*/ 	.short	0x0038
        /*0044*/ 	.byte	0x00, 0xf4, 0x21, 0x00


	//----- nvinfo : EIATTR_KPARAM_INFO
	.align		4
.L_17:
        /*0048*/ 	.byte	0x04, 0x17
        /*004a*/ 	.short	(.L_19 - .L_18)
.L_18:
        /*004c*/ 	.word	0x00000000
        /*0050*/ 	.short	0x0006
        /*0052*/ 	.short	0x0030
        /*0054*/ 	.byte	0x00, 0xf4, 0x21, 0x00


	//----- nvinfo : EIATTR_KPARAM_INFO
	.align		4
.L_19:
        /*0058*/ 	.byte	0x04, 0x17
        /*005a*/ 	.short	(.L_21 - .L_20)
.L_20:
        /*005c*/ 	.word	0x00000000
        /*0060*/ 	.short	0x0005
        /*0062*/ 	.short	0x0028
        /*0064*/ 	.byte	0x00, 0xf4, 0x21, 0x00


	//----- nvinfo : EIATTR_KPARAM_INFO
	.align		4
.L_21:
        /*0068*/ 	.byte	0x04, 0x17
        /*006a*/ 	.short	(.L_23 - .L_22)
.L_22:
        /*006c*/ 	.word	0x00000000
        /*0070*/ 	.short	0x0004
        /*0072*/ 	.short	0x0020
        /*0074*/ 	.byte	0x00, 0xf4, 0x21, 0x00


	//----- nvinfo : EIATTR_KPARAM_INFO
	.align		4
.L_23:
        /*0078*/ 	.byte	0x04, 0x17
        /*007a*/ 	.short	(.L_25 - .L_24)
.L_24:
        /*007c*/ 	.word	0x00000000
        /*0080*/ 	.short	0x0003
        /*0082*/ 	.short	0x0018
        /*0084*/ 	.byte	0x00, 0xf4, 0x21, 0x00


	//----- nvinfo : EIATTR_KPARAM_INFO
	.align		4
.L_25:
        /*0088*/ 	.byte	0x04, 0x17
        /*008a*/ 	.short	(.L_27 - .L_26)
.L_26:
        /*008c*/ 	.word	0x00000000
        /*0090*/ 	.short	0x0002
        /*0092*/ 	.short	0x0010
        /*0094*/ 	.byte	0x00, 0xf4, 0x21, 0x00


	//----- nvinfo : EIATTR_KPARAM_INFO
	.align		4
.L_27:
        /*0098*/ 	.byte	0x04, 0x17
        /*009a*/ 	.short	(.L_29 - .L_28)
.L_28:
        /*009c*/ 	.word	0x00000000
        /*00a0*/ 	.short	0x0001
        /*00a2*/ 	.short	0x0008
        /*00a4*/ 	.byte	0x00, 0xf4, 0x21, 0x00


	//----- nvinfo : EIATTR_KPARAM_INFO
	.align		4
.L_29:
        /*00a8*/ 	.byte	0x04, 0x17
        /*00aa*/ 	.short	(.L_31 - .L_30)
.L_30:
        /*00ac*/ 	.word	0x00000000
        /*00b0*/ 	.short	0x0000
        /*00b2*/ 	.short	0x0000
        /*00b4*/ 	.byte	0x00, 0xf4, 0x21, 0x00


	//----- nvinfo : EIATTR_SPARSE_MMA_MASK
	.align		4
.L_31:
        /*00b8*/ 	.byte	0x03, 0x50
        /*00ba*/ 	.short	0x0000


	//----- nvinfo : EIATTR_MAXREG_COUNT
	.align		4
        /*00bc*/ 	.byte	0x03, 0x1b
        /*00be*/ 	.short	0x00ff


	//----- nvinfo : EIATTR_EXIT_INSTR_OFFSETS
	.align		4
        /*00c0*/ 	.byte	0x04, 0x1c
        /*00c2*/ 	.short	(.L_33 - .L_32)


	//   ....[0]....
.L_32:
        /*00c4*/ 	.word	0x00001f20


	//   ....[1]....
        /*00c8*/ 	.word	0x00001f40


	//----- nvinfo : EIATTR_REQNTID
	.align		4
.L_33:
        /*00cc*/ 	.byte	0x04, 0x10
        /*00ce*/ 	.short	(.L_35 - .L_34)
.L_34:
        /*00d0*/ 	.word	0x00000100
        /*00d4*/ 	.word	0x00000001
        /*00d8*/ 	.word	0x00000001


	//----- nvinfo : EIATTR_CBANK_PARAM_SIZE
	.align		4
.L_35:
        /*00dc*/ 	.byte	0x03, 0x19
        /*00de*/ 	.short	0x0050


	//----- nvinfo : EIATTR_PARAM_CBANK
	.align		4
        /*00e0*/ 	.byte	0x04, 0x0a
        /*00e2*/ 	.short	(.L_37 - .L_36)
	.align		4
.L_36:
        /*00e4*/ 	.word	index@(.nv.constant0.triton_poi_fused__unsafe_index_add_convolution_mul_sub_12)
        /*00e8*/ 	.short	0x0210
        /*00ea*/ 	.short	0x0050


	//----- nvinfo : EIATTR_SW_WAR
	.align		4
.L_37:
        /*00ec*/ 	.byte	0x04, 0x36
        /*00ee*/ 	.short	(.L_39 - .L_38)
.L_38:
        /*00f0*/ 	.word	0x00000008
.L_39:


//--------------------- .nv.callgraph             --------------------------
	.section	.nv.callgraph,"",@"SHT_CUDA_CALLGRAPH"
	.align	4
	.sectionentsize	8
	.align		4
        /*0000*/ 	.word	0x00000000
	.align		4
        /*0004*/ 	.word	0xffffffff
	.align		4
        /*0008*/ 	.word	0x00000000
	.align		4
        /*000c*/ 	.word	0xfffffffe
	.align		4
        /*0010*/ 	.word	0x00000000
	.align		4
        /*0014*/ 	.word	0xfffffffd
	.align		4
        /*0018*/ 	.word	0x00000000
	.align		4
        /*001c*/ 	.word	0xfffffffc


//--------------------- .text.triton_poi_fused__unsafe_index_add_convolution_mul_sub_12 --------------------------
	.section	.text.triton_poi_fused__unsafe_index_add_convolution_mul_sub_12,"ax",@progbits
	.sectionflags	@"SHF_BARRIERS=1"
	.align	128
        .global         triton_poi_fused__unsafe_index_add_convolution_mul_sub_12
        .type           triton_poi_fused__unsafe_index_add_convolution_mul_sub_12,@function
        .size           triton_poi_fused__unsafe_index_add_convolution_mul_sub_12,(.L_x_1 - triton_poi_fused__unsafe_index_add_convolution_mul_sub_12)
        .other          triton_poi_fused__unsafe_index_add_convolution_mul_sub_12,@"STO_CUDA_ENTRY STV_DEFAULT"
triton_poi_fused__unsafe_index_add_convolution_mul_sub_12:
.text.triton_poi_fused__unsafe_index_add_convolution_mul_sub_12:
[----:B------:R-:W0:Y:S01]  /*0000*/  LDC R1, c[0x0][0x28] ;  /* 0x00000a00ff017b82 */ /* 0x000e220000000800 */
[----:B------:R-:W1:Y:S07]  /*0010*/  S2R R10, SR_TID.X ;  /* 0x00000000000a7919 */ /* 0x000e6e0000002100 */
[----:B------:R-:W2:Y:S01]  /*0020*/  LDC.64 R16, c[0x0][0x210] ;  /* 0x00008400ff107b82 */ /* 0x000ea20000000a00 */
[----:B------:R-:W-:Y:S01]  /*0030*/  CS2R R30, SRZ ;  /* 0x00000000001e7805 */ /* 0x000fe2000001ff00 */
[----:B------:R-:W-:Y:S01]  /*0040*/  ULDC.64 UR6, c[0x0][0x208] ;  /* 0x0000820000067ab9 */ /* 0x000fe20000000a00 */
[----:B------:R-:W3:Y:S01]  /*0050*/  S2R R0, SR_CTAID.X ;  /* 0x0000000000007919 */ /* 0x000ee20000002500 */
[----:B------:R-:W-:-:S04]  /*0060*/  CS2R R28, SRZ ;  /* 0x00000000001c7805 */ /* 0x000fc8000001ff00 */
[----:B------:R-:W4:Y:S08]  /*0070*/  LDC.64 R50, c[0x0][0x218] ;  /* 0x00008600ff327b82 */ /* 0x000f300000000a00 */
[----:B------:R-:W5:Y:S08]  /*0080*/  LDC.64 R52, c[0x0][0x230] ;  /* 0x00008c00ff347b82 */ /* 0x000f700000000a00 */
[----:B------:R-:W4:Y:S01]  /*0090*/  LDC.64 R46, c[0x0][0x240] ;  /* 0x00009000ff2e7b82 */ /* 0x000f220000000a00 */
[----:B------:R-:W-:-:S02]  /*00a0*/  CS2R R20, SRZ ;  /* 0x0000000000147805 */ /* 0x000fc4000001ff00 */
[----:B------:R-:W-:Y:S02]  /*00b0*/  CS2R R14, SRZ ;  /* 0x00000000000e7805 */ /* 0x000fe4000001ff00 */
[----:B------:R-:W-:Y:S02]  /*00c0*/  CS2R R12, SRZ ;  /* 0x00000000000c7805 */ /* 0x000fe4000001ff00 */
[----:B------:R-:W-:Y:S02]  /*00d0*/  CS2R R22, SRZ ;  /* 0x0000000000167805 */ /* 0x000fe4000001ff00 */
[----:B------:R-:W-:Y:S02]  /*00e0*/  CS2R R40, SRZ ;  /* 0x0000000000287805 */ /* 0x000fe4000001ff00 */
[----:B------:R-:W-:Y:S02]  /*00f0*/  CS2R R36, SRZ ;  /* 0x0000000000247805 */ /* 0x000fe4000001ff00 */
[----:B-1----:R-:W-:Y:S01]  /*0100*/  SHF.R.U32.HI R3, RZ, 0x6, R10 ;  /* 0x00000006ff037819 */ /* 0x002fe2000001160a */
[----:B------:R-:W1:Y:S01]  /*0110*/  LDC.64 R44, c[0x0][0x228] ;  /* 0x00008a00ff2c7b82 */ /* 0x000e620000000a00 */
[----:B------:R-:W-:-:S02]  /*0120*/  CS2R R32, SRZ ;  /* 0x0000000000207805 */ /* 0x000fc4000001ff00 */
[----:B------:R-:W-:Y:S02]  /*0130*/  CS2R R34, SRZ ;  /* 0x0000000000227805 */ /* 0x000fe4000001ff00 */
[----:B---3--:R-:W-:Y:S02]  /*0140*/  SHF.L.U32 R48, R0, 0x4, RZ ;  /* 0x0000000400307819 */ /* 0x008fe400000006ff */
[----:B------:R-:W-:Y:S02]  /*0150*/  CS2R R26, SRZ ;  /* 0x00000000001a7805 */ /* 0x000fe4000001ff00 */
[----:B------:R-:W-:Y:S01]  /*0160*/  SGXT.U32 R3, R3, 0x2 ;  /* 0x000000020303781a */ /* 0x000fe20000000000 */
[----:B------:R-:W-:-:S03]  /*0170*/  ULDC.64 UR8, c[0x0][0x220] ;  /* 0x0000880000087ab9 */ /* 0x000fc60000000a00 */
[----:B------:R-:W-:-:S04]  /*0180*/  LOP3.LUT R48, R48, R3, RZ, 0xfc, !PT ;  /* 0x0000000330307212 */ /* 0x000fc800078efcff */
[----:B------:R-:W-:Y:S02]  /*0190*/  SHF.R.S32.HI R3, RZ, 0x1f, R48 ;  /* 0x0000001fff037819 */ /* 0x000fe40000011430 */
[----:B------:R-:W-:Y:S02]  /*01a0*/  ISETP.GE.AND P3, PT, R48, 0x10, PT ;  /* 0x000000103000780c */ /* 0x000fe40003f66270 */
[----:B------:R-:W-:-:S04]  /*01b0*/  LEA.HI R3, R3, R48, RZ, 0x2 ;  /* 0x0000003003037211 */ /* 0x000fc800078f10ff */
[----:B------:R-:W-:Y:S02]  /*01c0*/  SHF.R.S32.HI R42, RZ, 0x2, R3 ;  /* 0x00000002ff2a7819 */ /* 0x000fe40000011403 */
[----:B------:R-:W-:-:S03]  /*01d0*/  LOP3.LUT R5, R3, 0xfffffffc, RZ, 0xc0, !PT ;  /* 0xfffffffc03057812 */ /* 0x000fc600078ec0ff */
[----:B--2---:R-:W-:Y:S01]  /*01e0*/  IMAD.WIDE R2, R42, 0x8, R16 ;  /* 0x000000082a027825 */ /* 0x004fe200078e0210 */
[----:B------:R-:W-:-:S04]  /*01f0*/  IADD3 R38, R48, -R5, RZ ;  /* 0x8000000530267210 */ /* 0x000fc80007ffe0ff */
[----:B------:R2:W3:Y:S01]  /*0200*/  @!P3 LDG.E.EL.64 R30, desc[UR6][R2.64] ;  /* 0x00000006021eb981 */ /* 0x0004e2000c2e1b00 */
[----:B----4-:R-:W-:-:S05]  /*0210*/  IMAD.WIDE R50, R38, 0x8, R50 ;  /* 0x0000000826327825 */ /* 0x010fca00078e0232 */
[----:B------:R-:W4:Y:S01]  /*0220*/  @!P3 LDG.E.EL.64 R28, desc[UR6][R50.64] ;  /* 0x00000006321cb981 */ /* 0x000f22000c2e1b00 */
[----:B-----5:R-:W-:-:S04]  /*0230*/  IMAD.WIDE R52, R38, 0x8, R52 ;  /* 0x0000000826347825 */ /* 0x020fc800078e0234 */
[----:B0-----:R-:W-:Y:S01]  /*0240*/  IMAD.WIDE R6, R42, 0x8, R46 ;  /* 0x000000082a067825 */ /* 0x001fe200078e022e */
[----:B------:R-:W5:Y:S04]  /*0250*/  @!P3 LDG.E.EL.64 R20, desc[UR6][R52.64] ;  /* 0x000000063414b981 */ /* 0x000f68000c2e1b00 */
[----:B------:R0:W5:Y:S01]  /*0260*/  @!P3 LDG.E.EL.64 R14, desc[UR6][R6.64] ;  /* 0x00000006060eb981 */ /* 0x000162000c2e1b00 */
[----:B------:R-:W-:Y:S01]  /*0270*/  SHF.R.S32.HI R24, RZ, 0x1b, R0 ;  /* 0x0000001bff187819 */ /* 0x000fe20000011400 */
[----:B--2---:R-:W2:Y:S03]  /*0280*/  S2R R3, SR_CTAID.Y ;  /* 0x0000000000037919 */ /* 0x004ea60000002600 */
[----:B------:R-:W-:-:S02]  /*0290*/  SGXT R24, R24, 0x1 ;  /* 0x000000011818781a */ /* 0x000fc40000000200 */
[----:B------:R-:W-:-:S04]  /*02a0*/  LOP3.LUT R11, R48, 0x4, RZ, 0xfc, !PT ;  /* 0x00000004300b7812 */ /* 0x000fc800078efcff */
[----:B------:R-:W-:Y:S02]  /*02b0*/  LEA.HI R43, R24, R11, RZ, 0x2 ;  /* 0x0000000b182b7211 */ /* 0x000fe400078f10ff */
[----:B------:R-:W-:Y:S02]  /*02c0*/  ISETP.GE.AND P2, PT, R11, 0x10, PT ;  /* 0x000000100b00780c */ /* 0x000fe40003f46270 */
[----:B------:R-:W-:-:S05]  /*02d0*/  SHF.R.S32.HI R43, RZ, 0x2, R43 ;  /* 0x00000002ff2b7819 */ /* 0x000fca000001142b */
[----:B------:R-:W-:-:S06]  /*02e0*/  IMAD.WIDE R4, R43, 0x8, R16 ;  /* 0x000000082b047825 */ /* 0x000fcc00078e0210 */
[----:B------:R1:W5:Y:S01]  /*02f0*/  @!P2 LDG.E.EL.64 R12, desc[UR6][R4.64] ;  /* 0x00000006040ca981 */ /* 0x000362000c2e1b00 */
[----:B0-----:R-:W-:-:S03]  /*0300*/  IMAD.WIDE R6, R43, 0x8, R46 ;  /* 0x000000082b067825 */ /* 0x001fc600078e022e */
[----:B------:R-:W5:Y:S04]  /*0310*/  @!P2 LDG.E.EL.64 R22, desc[UR6][R50.64] ;  /* 0x000000063216a981 */ /* 0x000f68000c2e1b00 */
[----:B------:R-:W5:Y:S01]  /*0320*/  @!P2 LDG.E.EL.64 R40, desc[UR6][R52.64] ;  /* 0x000000063428a981 */ /* 0x000f62000c2e1b00 */
[----:B--2---:R-:W-:-:S03]  /*0330*/  SHF.R.S32.HI R0, RZ, 0x17, R3 ;  /* 0x00000017ff007819 */ /* 0x004fc60000011403 */
[----:B------:R0:W2:Y:S01]  /*0340*/  @!P2 LDG.E.EL.64 R36, desc[UR6][R6.64] ;  /* 0x000000060624a981 */ /* 0x0000a2000c2e1b00 */
[----:B------:R-:W-:Y:S02]  /*0350*/  PRMT R9, R10, 0x6540, R3 ;  /* 0x000065400a097816 */ /* 0x000fe40000000003 */
[----:B-1----:R-:W-:-:S04]  /*0360*/  SGXT R4, R0, 0x1 ;  /* 0x000000010004781a */ /* 0x002fc80000000200 */
[----:B------:R-:W-:-:S04]  /*0370*/  LEA.HI R0, R4, R9, RZ, 0x8 ;  /* 0x0000000904007211 */ /* 0x000fc800078f40ff */
[----:B------:R-:W-:Y:S02]  /*0380*/  LOP3.LUT R2, R0, 0xffffff00, RZ, 0xc0, !PT ;  /* 0xffffff0000027812 */ /* 0x000fe400078ec0ff */
[----:B------:R-:W-:-:S04]  /*0390*/  LOP3.LUT R0, R48, 0x8, RZ, 0xfc, !PT ;  /* 0x0000000830007812 */ /* 0x000fc800078efcff */
[----:B------:R-:W-:Y:S02]  /*03a0*/  ISETP.GE.AND P1, PT, R0, 0x10, PT ;  /* 0x000000100000780c */ /* 0x000fe40003f26270 */
[----:B------:R-:W-:Y:S02]  /*03b0*/  LEA.HI R39, R24, R0, RZ, 0x2 ;  /* 0x0000000018277211 */ /* 0x000fe400078f10ff */
[----:B0-----:R-:W-:Y:S02]  /*03c0*/  CS2R R6, SRZ ;  /* 0x0000000000067805 */ /* 0x001fe4000001ff00 */
[----:B------:R-:W-:Y:S02]  /*03d0*/  IADD3 R9, R9, -R2, RZ ;  /* 0x8000000209097210 */ /* 0x000fe40007ffe0ff */
[----:B------:R-:W-:-:S03]  /*03e0*/  SHF.R.S32.HI R39, RZ, 0x2, R39 ;  /* 0x00000002ff277819 */ /* 0x000fc60000011427 */
[----:B------:R-:W-:Y:S01]  /*03f0*/  IMAD.WIDE R44, R9, 0x4, R44 ;  /* 0x00000004092c7825 */ /* 0x000fe200078e022c */
[----:B------:R-:W-:-:S03]  /*0400*/  CS2R R8, SRZ ;  /* 0x0000000000087805 */ /* 0x000fc6000001ff00 */
[C---:B------:R-:W-:Y:S01]  /*0410*/  IMAD.WIDE R18, R39.reuse, 0x8, R16 ;  /* 0x0000000827127825 */ /* 0x040fe200078e0210 */
[----:B------:R-:W2:Y:S04]  /*0420*/  @!P1 LDG.E.EL.64 R6, desc[UR6][R50.64] ;  /* 0x0000000632069981 */ /* 0x000ea8000c2e1b00 */
[----:B------:R0:W2:Y:S01]  /*0430*/  @!P1 LDG.E.EL.64 R8, desc[UR6][R18.64] ;  /* 0x0000000612089981 */ /* 0x0000a2000c2e1b00 */
[----:B------:R-:W-:-:S03]  /*0440*/  IMAD.WIDE R56, R39, 0x8, R46 ;  /* 0x0000000827387825 */ /* 0x000fc600078e022e */
[----:B------:R-:W2:Y:S04]  /*0450*/  @!P1 LDG.E.EL.64 R32, desc[UR6][R52.64] ;  /* 0x0000000634209981 */ /* 0x000ea8000c2e1b00 */
[----:B------:R-:W2:Y:S01]  /*0460*/  @!P1 LDG.E.EL.64 R34, desc[UR6][R56.64] ;  /* 0x0000000638229981 */ /* 0x000ea2000c2e1b00 */
[----:B------:R-:W-:-:S03]  /*0470*/  LOP3.LUT R5, R48, 0xc, RZ, 0xfc, !PT ;  /* 0x0000000c30057812 */ /* 0x000fc600078efcff */
[----:B------:R4:W2:Y:S01]  /*0480*/  LDG.E.EL R44, desc[UR6][R44.64] ;  /* 0x000000062c2c7981 */ /* 0x0008a2000c2e1900 */
[----:B------:R-:W-:Y:S02]  /*0490*/  LEA.HI R2, R24, R5, RZ, 0x2 ;  /* 0x0000000518027211 */ /* 0x000fe400078f10ff */
[----:B------:R-:W-:Y:S02]  /*04a0*/  ISETP.GE.AND P0, PT, R5, 0x10, PT ;  /* 0x000000100500780c */ /* 0x000fe40003f06270 */
[----:B------:R-:W-:Y:S02]  /*04b0*/  SHF.R.S32.HI R2, RZ, 0x2, R2 ;  /* 0x00000002ff027819 */ /* 0x000fe40000011402 */
[----:B------:R-:W-:-:S03]  /*04c0*/  CS2R R24, SRZ ;  /* 0x0000000000187805 */ /* 0x000fc6000001ff00 */
[----:B------:R-:W-:Y:S01]  /*04d0*/  IMAD.WIDE R54, R2, 0x8, R16 ;  /* 0x0000000802367825 */ /* 0x000fe200078e0210 */
[----:B0-----:R-:W-:-:S05]  /*04e0*/  CS2R R18, SRZ ;  /* 0x0000000000127805 */ /* 0x001fca000001ff00 */
[----:B------:R0:W2:Y:S04]  /*04f0*/  @!P0 LDG.E.EL.64 R26, desc[UR6][R54.64] ;  /* 0x00000006361a8981 */ /* 0x0000a8000c2e1b00 */
[----:B------:R-:W2:Y:S04]  /*0500*/  @!P0 LDG.E.EL.64 R24, desc[UR6][R50.64] ;  /* 0x0000000632188981 */ /* 0x000ea8000c2e1b00 */
[----:B------:R-:W2:Y:S01]  /*0510*/  @!P0 LDG.E.EL.64 R18, desc[UR6][R52.64] ;  /* 0x0000000634128981 */ /* 0x000ea2000c2e1b00 */
[----:B------:R-:W-:Y:S01]  /*0520*/  CS2R R16, SRZ ;  /* 0x0000000000107805 */ /* 0x000fe2000001ff00 */
[----:B------:R-:W-:-:S05]  /*0530*/  IMAD.WIDE R46, R2, 0x8, R46 ;  /* 0x00000008022e7825 */ /* 0x000fca00078e022e */
[----:B------:R1:W2:Y:S01]  /*0540*/  @!P0 LDG.E.EL.64 R16, desc[UR6][R46.64] ;  /* 0x000000062e108981 */ /* 0x0002a2000c2e1b00 */
[----:B------:R-:W0:Y:S01]  /*0550*/  S2UR UR5, SR_CgaCtaId ;  /* 0x00000000000579c3 */ /* 0x000e220000008800 */
[----:B------:R-:W-:Y:S02]  /*0560*/  UMOV UR4, 0x400 ;  /* 0x0000040000047882 */ /* 0x000fe40000000000 */
[----:B0-----:R-:W-:Y:S01]  /*0570*/  UPRMT UR4, UR5, 0x654, UR4 ;  /* 0x0000065405047896 */ /* 0x001fe20008000004 */
[----:B---3--:R-:W-:-:S04]  /*0580*/  SHF.R.U32.HI R49, RZ, 0x1e, R31 ;  /* 0x0000001eff317819 */ /* 0x008fc8000001161f */
[----:B------:R-:W-:Y:S02]  /*0590*/  LOP3.LUT R49, R49, 0x2, RZ, 0xc0, !PT ;  /* 0x0000000231317812 */ /* 0x000fe400078ec0ff */
[----:B----4-:R-:W-:Y:S02]  /*05a0*/  SHF.R.U32.HI R45, RZ, 0x1e, R29 ;  /* 0x0000001eff2d7819 */ /* 0x010fe4000001161d */
[----:B------:R-:W-:Y:S01]  /*05b0*/  IADD3 R54, P4, R30, R49, RZ ;  /* 0x000000311e367210 */ /* 0x000fe20007f9e0ff */
[----:B------:R-:W-:Y:S01]  /*05c0*/  IMAD.SHL.U32 R49, R10, 0x4, RZ ;  /* 0x000000040a317824 */ /* 0x000fe200078e00ff */
[----:B------:R-:W-:-:S04]  /*05d0*/  LOP3.LUT R45, R45, 0x2, RZ, 0xc0, !PT ;  /* 0x000000022d2d7812 */ /* 0x000fc800078ec0ff */
[----:B------:R-:W-:Y:S02]  /*05e0*/  LOP3.LUT R49, R49, 0xfc, RZ, 0xc0, !PT ;  /* 0x000000fc31317812 */ /* 0x000fe400078ec0ff */
[----:B------:R-:W-:Y:S02]  /*05f0*/  IADD3 R45, P5, R28, R45, RZ ;  /* 0x0000002d1c2d7210 */ /* 0x000fe40007fbe0ff */
[----:B-----5:R-:W-:Y:S02]  /*0600*/  SHF.R.U32.HI R28, RZ, 0x1e, R21 ;  /* 0x0000001eff1c7819 */ /* 0x020fe40000011615 */
[----:B------:R-:W-:Y:S02]  /*0610*/  PRMT R3, R49, 0x6540, R3 ;  /* 0x0000654031037816 */ /* 0x000fe40000000003 */
[----:B-1----:R-:W-:Y:S02]  /*0620*/  IADD3.X R46, RZ, R29, RZ, P5, !PT ;  /* 0x0000001dff2e7210 */ /* 0x002fe40002ffe4ff */
[----:B------:R-:W-:-:S02]  /*0630*/  LOP3.LUT R29, R28, 0x2, RZ, 0xc0, !PT ;  /* 0x000000021c1d7812 */ /* 0x000fc400078ec0ff */
[----:B------:R-:W-:Y:S02]  /*0640*/  IADD3.X R51, RZ, R31, RZ, P4, !PT ;  /* 0x0000001fff337210 */ /* 0x000fe400027fe4ff */
[----:B------:R-:W-:Y:S02]  /*0650*/  LEA.HI R4, R4, R3, RZ, 0x8 ;  /* 0x0000000304047211 */ /* 0x000fe400078f40ff */
[----:B------:R-:W-:Y:S02]  /*0660*/  SHF.R.U32.HI R31, RZ, 0x1e, R15 ;  /* 0x0000001eff1f7819 */ /* 0x000fe4000001160f */
[----:B------:R-:W-:Y:S02]  /*0670*/  LEA R28, P4, R45, UR8, 0xa ;  /* 0x000000082d1c7c11 */ /* 0x000fe4000f8850ff */
[----:B------:R-:W-:Y:S02]  /*0680*/  IADD3 R30, P5, R20, R29, RZ ;  /* 0x0000001d141e7210 */ /* 0x000fe40007fbe0ff */
[----:B------:R-:W-:-:S02]  /*0690*/  LOP3.LUT R20, R4, 0xffffff00, RZ, 0xc0, !PT ;  /* 0xffffff0004147812 */ /* 0x000fc400078ec0ff */
[----:B------:R-:W-:Y:S02]  /*06a0*/  LOP3.LUT R31, R31, 0x2, RZ, 0xc0, !PT ;  /* 0x000000021f1f7812 */ /* 0x000fe400078ec0ff */
[----:B------:R-:W-:Y:S01]  /*06b0*/  LEA.HI.X R29, R45, UR9, R46, 0xa, P4 ;  /* 0x000000092d1d7c11 */ /* 0x000fe2000a0f542e */
[----:B------:R-:W-:Y:S01]  /*06c0*/  IMAD.IADD R3, R3, 0x1, -R20 ;  /* 0x0000000103037824 */ /* 0x000fe200078e0a14 */
[----:B------:R-:W-:Y:S02]  /*06d0*/  IADD3.X R45, RZ, R21, RZ, P5, !PT ;  /* 0x00000015ff2d7210 */ /* 0x000fe40002ffe4ff */
[----:B------:R-:W-:Y:S02]  /*06e0*/  IADD3 R21, P5, R14, R31, RZ ;  /* 0x0000001f0e157210 */ /* 0x000fe40007fbe0ff */
[----:B------:R-:W-:Y:S01]  /*06f0*/  LEA R14, P4, R30, UR8, 0xa ;  /* 0x000000081e0e7c11 */ /* 0x000fe2000f8850ff */
[----:B------:R-:W-:Y:S01]  /*0700*/  IMAD.WIDE R28, R3, 0x4, R28 ;  /* 0x00000004031c7825 */ /* 0x000fe200078e021c */
[----:B------:R-:W-:-:S02]  /*0710*/  IADD3.X R20, RZ, R15, RZ, P5, !PT ;  /* 0x0000000fff147210 */ /* 0x000fc40002ffe4ff */
[----:B------:R-:W-:Y:S02]  /*0720*/  LEA.HI.X R15, R30, UR9, R45, 0xa, P4 ;  /* 0x000000091e0f7c11 */ /* 0x000fe4000a0f542d */
[C---:B------:R-:W-:Y:S02]  /*0730*/  SHF.L.U32 R31, R54.reuse, 0xb, RZ ;  /* 0x0000000b361f7819 */ /* 0x040fe400000006ff */
[----:B------:R-:W-:Y:S01]  /*0740*/  SHF.L.U64.HI R45, R21, 0xb, R20 ;  /* 0x0000000b152d7819 */ /* 0x000fe20000010214 */
[----:B------:R-:W-:Y:S01]  /*0750*/  IMAD.WIDE R14, R3, 0x4, R14 ;  /* 0x00000004030e7825 */ /* 0x000fe200078e020e */
[----:B------:R-:W-:Y:S02]  /*0760*/  SHF.L.U64.HI R51, R54, 0xb, R51 ;  /* 0x0000000b36337819 */ /* 0x000fe40000010233 */
[----:B------:R-:W-:Y:S02]  /*0770*/  IADD3 R20, P4, R28, R31, RZ ;  /* 0x0000001f1c147210 */ /* 0x000fe40007f9e0ff */
[----:B------:R-:W-:-:S03]  /*0780*/  SHF.L.U32 R47, R21, 0xb, RZ ;  /* 0x0000000b152f7819 */ /* 0x000fc600000006ff */
[----:B------:R-:W-:Y:S01]  /*0790*/  IMAD.X R21, R29, 0x1, R51, P4 ;  /* 0x000000011d157824 */ /* 0x000fe200020e0633 */
[----:B------:R-:W-:Y:S02]  /*07a0*/  IADD3 R30, P4, R14, R31, RZ ;  /* 0x0000001f0e1e7210 */ /* 0x000fe40007f9e0ff */
[----:B------:R-:W-:Y:S02]  /*07b0*/  IADD3 R28, P5, R28, R47, RZ ;  /* 0x0000002f1c1c7210 */ /* 0x000fe40007fbe0ff */
[----:B------:R-:W-:Y:S02]  /*07c0*/  SHF.R.U32.HI R53, RZ, 0x1e, R13 ;  /* 0x0000001eff357819 */ /* 0x000fe4000001160d */
[----:B------:R-:W-:Y:S02]  /*07d0*/  IADD3.X R31, R15, R51, RZ, P4, !PT ;  /* 0x000000330f1f7210 */ /* 0x000fe400027fe4ff */
[----:B------:R-:W-:Y:S02]  /*07e0*/  SHF.R.U32.HI R51, RZ, 0x1e, R23 ;  /* 0x0000001eff337819 */ /* 0x000fe40000011617 */
[----:B------:R-:W-:-:S02]  /*07f0*/  IADD3.X R29, R29, R45, RZ, P5, !PT ;  /* 0x0000002d1d1d7210 */ /* 0x000fc40002ffe4ff */
[----:B------:R-:W-:Y:S02]  /*0800*/  IADD3 R14, P5, R14, R47, RZ ;  /* 0x0000002f0e0e7210 */ /* 0x000fe40007fbe0ff */
[----:B------:R-:W-:Y:S02]  /*0810*/  LOP3.LUT R53, R53, 0x2, RZ, 0xc0, !PT ;  /* 0x0000000235357812 */ /* 0x000fe400078ec0ff */
[----:B------:R-:W-:Y:S02]  /*0820*/  SHF.R.U32.HI R47, RZ, 0x1e, R41 ;  /* 0x0000001eff2f7819 */ /* 0x000fe40000011629 */
[----:B------:R-:W-:Y:S02]  /*0830*/  LOP3.LUT R51, R51, 0x2, RZ, 0xc0, !PT ;  /* 0x0000000233337812 */ /* 0x000fe400078ec0ff */
[----:B------:R-:W-:Y:S02]  /*0840*/  IADD3.X R15, R15, R45, RZ, P5, !PT ;  /* 0x0000002d0f0f7210 */ /* 0x000fe40002ffe4ff */
[----:B------:R-:W-:-:S02]  /*0850*/  IADD3 R52, P4, R12, R53, RZ ;  /* 0x000000350c347210 */ /* 0x000fc40007f9e0ff */
[----:B--2---:R-:W-:Y:S02]  /*0860*/  SHF.R.U32.HI R45, RZ, 0x1e, R37 ;  /* 0x0000001eff2d7819 */ /* 0x004fe40000011625 */
[----:B------:R-:W-:Y:S02]  /*0870*/  LOP3.LUT R47, R47, 0x2, RZ, 0xc0, !PT ;  /* 0x000000022f2f7812 */ /* 0x000fe400078ec0ff */
[----:B------:R-:W-:Y:S01]  /*0880*/  IADD3 R46, P6, R22, R51, RZ ;  /* 0x00000033162e7210 */ /* 0x000fe20007fde0ff */
[----:B------:R-:W-:Y:S01]  /*0890*/  IMAD.X R51, RZ, RZ, R13, P4 ;  /* 0x000000ffff337224 */ /* 0x000fe200020e060d */
[----:B------:R-:W-:Y:S02]  /*08a0*/  LOP3.LUT R45, R45, 0x2, RZ, 0xc0, !PT ;  /* 0x000000022d2d7812 */ /* 0x000fe400078ec0ff */
[----:B------:R-:W-:Y:S02]  /*08b0*/  IADD3 R13, P4, R40, R47, RZ ;  /* 0x0000002f280d7210 */ /* 0x000fe40007f9e0ff */
[----:B------:R-:W-:-:S02]  /*08c0*/  IADD3.X R23, RZ, R23, RZ, P6, !PT ;  /* 0x00000017ff177210 */ /* 0x000fc400037fe4ff */
[C---:B------:R-:W-:Y:S02]  /*08d0*/  LEA R22, P6, R46.reuse, UR8, 0xa ;  /* 0x000000082e167c11 */ /* 0x040fe4000f8c50ff */
[----:B------:R-:W-:Y:S02]  /*08e0*/  IADD3 R45, P5, R36, R45, RZ ;  /* 0x0000002d242d7210 */ /* 0x000fe40007fbe0ff */
[----:B------:R-:W-:Y:S02]  /*08f0*/  IADD3.X R36, RZ, R41, RZ, P4, !PT ;  /* 0x00000029ff247210 */ /* 0x000fe400027fe4ff */
[C---:B------:R-:W-:Y:S01]  /*0900*/  LEA R12, P4, R13.reuse, UR8, 0xa ;  /* 0x000000080d0c7c11 */ /* 0x040fe2000f8850ff */
[----:B------:R-:W0:Y:S01]  /*0910*/  LDC.64 R40, c[0x0][0x248] ;  /* 0x00009200ff287b82 */ /* 0x000e220000000a00 */
[----:B------:R-:W-:Y:S01]  /*0920*/  LEA.HI.X R23, R46, UR9, R23, 0xa, P6 ;  /* 0x000000092e177c11 */ /* 0x000fe2000b0f5417 */
[----:B------:R-:W-:Y:S01]  /*0930*/  IMAD.SHL.U32 R53, R52, 0x800, RZ ;  /* 0x0000080034357824 */ /* 0x000fe200078e00ff */
[----:B------:R-:W-:Y:S01]  /*0940*/  LEA.HI.X R13, R13, UR9, R36, 0xa, P4 ;  /* 0x000000090d0d7c11 */ /* 0x000fe2000a0f5424 */
[----:B------:R-:W-:Y:S01]  /*0950*/  IMAD.WIDE R46, R3, 0x4, R22 ;  /* 0x00000004032e7825 */ /* 0x000fe200078e0216 */
[----:B------:R-:W-:-:S02]  /*0960*/  IADD3.X R50, RZ, R37, RZ, P5, !PT ;  /* 0x00000025ff327210 */ /* 0x000fc40002ffe4ff */
[----:B------:R-:W-:Y:S01]  /*0970*/  SHF.L.U64.HI R51, R52, 0xb, R51 ;  /* 0x0000000b34337819 */ /* 0x000fe20000010233 */
[----:B------:R-:W-:Y:S01]  /*0980*/  IMAD.WIDE R36, R3, 0x4, R12 ;  /* 0x0000000403247825 */ /* 0x000fe200078e020c */
[----:B------:R-:W-:Y:S02]  /*0990*/  IADD3 R22, P6, R46, R53, RZ ;  /* 0x000000352e167210 */ /* 0x000fe40007fde0ff */
[C---:B------:R-:W-:Y:S02]  /*09a0*/  SHF.L.U32 R65, R45.reuse, 0xb, RZ ;  /* 0x0000000b2d417819 */ /* 0x040fe400000006ff */
[----:B------:R-:W-:Y:S02]  /*09b0*/  IADD3 R12, P4, R36, R53, RZ ;  /* 0x00000035240c7210 */ /* 0x000fe40007f9e0ff */
[----:B------:R-:W-:Y:S02]  /*09c0*/  IADD3.X R23, R47, R51, RZ, P6, !PT ;  /* 0x000000332f177210 */ /* 0x000fe400037fe4ff */
[----:B------:R-:W-:-:S02]  /*09d0*/  SHF.L.U64.HI R55, R45, 0xb, R50 ;  /* 0x0000000b2d377819 */ /* 0x000fc40000010232 */
[----:B------:R-:W-:Y:S01]  /*09e0*/  IADD3 R64, P6, R36, R65, RZ ;  /* 0x0000004124407210 */ /* 0x000fe20007fde0ff */
[----:B------:R-:W-:Y:S01]  /*09f0*/  IMAD.X R13, R37, 0x1, R51, P4 ;  /* 0x00000001250d7824 */ /* 0x000fe200020e0633 */
[----:B------:R-:W-:Y:S02]  /*0a00*/  IADD3 R70, P5, R46, R65, RZ ;  /* 0x000000412e467210 */ /* 0x000fe40007fbe0ff */
[----:B------:R-:W-:Y:S02]  /*0a10*/  IADD3.X R65, R37, R55, RZ, P6, !PT ;  /* 0x0000003725417210 */ /* 0x000fe400037fe4ff */
[----:B------:R-:W-:Y:S02]  /*0a20*/  SHF.R.U32.HI R37, RZ, 0x1e, R7 ;  /* 0x0000001eff257819 */ /* 0x000fe40000011607 */
[----:B------:R-:W-:Y:S02]  /*0a30*/  SHF.R.U32.HI R36, RZ, 0x1e, R9 ;  /* 0x0000001eff247819 */ /* 0x000fe40000011609 */
[----:B------:R-:W-:Y:S01]  /*0a40*/  LOP3.LUT R37, R37, 0x2, RZ, 0xc0, !PT ;  /* 0x0000000225257812 */ /* 0x000fe200078ec0ff */
[----:B0-----:R-:W-:Y:S01]  /*0a50*/  IMAD.WIDE R50, R42, 0x4, R40 ;  /* 0x000000042a327825 */ /* 0x001fe200078e0228 */
[----:B------:R-:W-:-:S02]  /*0a60*/  IADD3.X R71, R47, R55, RZ, P5, !PT ;  /* 0x000000372f477210 */ /* 0x000fc40002ffe4ff */
[----:B------:R-:W-:Y:S01]  /*0a70*/  IADD3 R6, P4, R6, R37, RZ ;  /* 0x0000002506067210 */ /* 0x000fe20007f9e0ff */
[----:B------:R-:W-:Y:S01]  /*0a80*/  IMAD.WIDE R46, R39, 0x4, R40 ;  /* 0x00000004272e7825 */ /* 0x000fe200078e0228 */
[----:B------:R-:W-:-:S03]  /*0a90*/  LOP3.LUT R39, R36, 0x2, RZ, 0xc0, !PT ;  /* 0x0000000224277812 */ /* 0x000fc600078ec0ff */
[----:B------:R-:W-:Y:S01]  /*0aa0*/  IMAD.WIDE R42, R43, 0x4, R40 ;  /* 0x000000042b2a7825 */ /* 0x000fe200078e0228 */
[----:B------:R-:W-:-:S03]  /*0ab0*/  IADD3.X R37, RZ, R7, RZ, P4, !PT ;  /* 0x00000007ff257210 */ /* 0x000fc600027fe4ff */
[----:B------:R-:W-:Y:S01]  /*0ac0*/  IMAD.WIDE R40, R2, 0x4, R40 ;  /* 0x0000000402287825 */ /* 0x000fe200078e0228 */
[----:B------:R-:W-:Y:S02]  /*0ad0*/  SHF.R.U32.HI R2, RZ, 0x1e, R33 ;  /* 0x0000001eff027819 */ /* 0x000fe40000011621 */
[----:B------:R-:W-:Y:S02]  /*0ae0*/  LOP3.LUT R10, R10, 0xff, RZ, 0xc0, !PT ;  /* 0x000000ff0a0a7812 */ /* 0x000fe400078ec0ff */
[----:B------:R-:W-:Y:S02]  /*0af0*/  IADD3 R8, P4, R8, R39, RZ ;  /* 0x0000002708087210 */ /* 0x000fe40007f9e0ff */
[----:B------:R-:W-:Y:S02]  /*0b00*/  LEA R36, P5, R6, UR8, 0xa ;  /* 0x0000000806247c11 */ /* 0x000fe4000f8a50ff */
[----:B------:R-:W-:Y:S02]  /*0b10*/  SHF.R.U32.HI R39, RZ, 0x1e, R35 ;  /* 0x0000001eff277819 */ /* 0x000fe40000011623 */
[----:B------:R-:W-:Y:S01]  /*0b20*/  LOP3.LUT R7, R2, 0x2, RZ, 0xc0, !PT ;  /* 0x0000000202077812 */ /* 0x000fe200078ec0ff */
[----:B------:R-:W-:Y:S01]  /*0b30*/  IMAD.X R53, RZ, RZ, R9, P4 ;  /* 0x000000ffff357224 */ /* 0x000fe200020e0609 */
[----:B------:R-:W-:-:S02]  /*0b40*/  LEA R45, R10, UR4, 0x2 ;  /* 0x000000040a2d7c11 */ /* 0x000fc4000f8e10ff */
[----:B------:R-:W-:Y:S02]  /*0b50*/  LEA.HI.X R37, R6, UR9, R37, 0xa, P5 ;  /* 0x0000000906257c11 */ /* 0x000fe4000a8f5425 */
[----:B------:R-:W-:Y:S02]  /*0b60*/  LOP3.LUT R39, R39, 0x2, RZ, 0xc0, !PT ;  /* 0x0000000227277812 */ /* 0x000fe400078ec0ff */
[----:B------:R-:W-:Y:S01]  /*0b70*/  IADD3 R6, P4, R32, R7, RZ ;  /* 0x0000000720067210 */ /* 0x000fe20007f9e0ff */
[----:B------:R0:W-:Y:S01]  /*0b80*/  STS [R45], R44 ;  /* 0x0000002c2d007388 */ /* 0x0001e20000000800 */
[----:B------:R-:W-:Y:S01]  /*0b90*/  HFMA2.MMA R10, -RZ, RZ, 0, 0 ;  /* 0x00000000ff0a7435 */ /* 0x000fe200000001ff */
[----:B------:R-:W-:Y:S02]  /*0ba0*/  IADD3 R2, P5, R34, R39, RZ ;  /* 0x0000002722027210 */ /* 0x000fe40007fbe0ff */
[----:B------:R-:W-:Y:S02]  /*0bb0*/  MOV R9, RZ ;  /* 0x000000ff00097202 */ /* 0x000fe40000000f00 */
[----:B0-----:R-:W-:-:S05]  /*0bc0*/  IADD3.X R45, RZ, R33, RZ, P4, !PT ;  /* 0x00000021ff2d7210 */ /* 0x001fca00027fe4ff */
[----:B------:R0:W2:Y:S01]  /*0bd0*/  @!P3 LDG.E.EL R10, desc[UR6][R50.64] ;  /* 0x00000006320ab981 */ /* 0x0000a2000c2e1900 */
[----:B------:R-:W-:Y:S01]  /*0be0*/  LEA R34, P4, R6, UR8, 0xa ;  /* 0x0000000806227c11 */ /* 0x000fe2000f8850ff */
[----:B------:R-:W-:Y:S01]  /*0bf0*/  IMAD.X R33, RZ, RZ, R35, P5 ;  /* 0x000000ffff217224 */ /* 0x000fe200028e0623 */
[----:B------:R-:W-:Y:S01]  /*0c00*/  SHF.L.U32 R67, R8, 0xb, RZ ;  /* 0x0000000b08437819 */ /* 0x000fe200000006ff */
[----:B------:R1:W3:Y:S01]  /*0c10*/  @!P2 LDG.E.EL R9, desc[UR6][R42.64] ;  /* 0x000000062a09a981 */ /* 0x0002e2000c2e1900 */
[----:B------:R-:W-:Y:S01]  /*0c20*/  LEA.HI.X R35, R6, UR9, R45, 0xa, P4 ;  /* 0x0000000906237c11 */ /* 0x000fe2000a0f542d */
[C---:B------:R-:W-:Y:S01]  /*0c30*/  IMAD.WIDE R44, R3.reuse, 0x4, R36 ;  /* 0x00000004032c7825 */ /* 0x040fe200078e0224 */
[----:B------:R-:W-:Y:S02]  /*0c40*/  SHF.L.U32 R75, R2, 0xb, RZ ;  /* 0x0000000b024b7819 */ /* 0x000fe400000006ff */
[----:B------:R-:W-:Y:S01]  /*0c50*/  SHF.L.U64.HI R53, R8, 0xb, R53 ;  /* 0x0000000b08357819 */ /* 0x000fe20000010235 */
[----:B------:R-:W-:Y:S01]  /*0c60*/  IMAD.WIDE R34, R3, 0x4, R34 ;  /* 0x0000000403227825 */ /* 0x000fe200078e0222 */
[----:B0-----:R-:W-:-:S02]  /*0c70*/  SHF.L.U64.HI R51, R2, 0xb, R33 ;  /* 0x0000000b02337819 */ /* 0x001fc40000010221 */
[----:B------:R-:W0:Y:S01]  /*0c80*/  LDC.64 R32, c[0x0][0x238] ;  /* 0x00008e00ff207b82 */ /* 0x000e220000000a00 */
[----:B------:R-:W-:Y:S02]  /*0c90*/  IADD3 R36, P4, R44, R67, RZ ;  /* 0x000000432c247210 */ /* 0x000fe40007f9e0ff */
[----:B------:R-:W-:Y:S02]  /*0ca0*/  IADD3 R76, P5, R44, R75, RZ ;  /* 0x0000004b2c4c7210 */ /* 0x000fe40007fbe0ff */
[----:B-1----:R-:W-:Y:S02]  /*0cb0*/  SHF.R.U32.HI R43, RZ, 0x1e, R27 ;  /* 0x0000001eff2b7819 */ /* 0x002fe4000001161b */
[----:B------:R-:W-:Y:S02]  /*0cc0*/  IADD3.X R37, R45, R53, RZ, P4, !PT ;  /* 0x000000352d257210 */ /* 0x000fe400027fe4ff */
[----:B------:R-:W-:Y:S01]  /*0cd0*/  SHF.R.U32.HI R39, RZ, 0x1e, R25 ;  /* 0x0000001eff277819 */ /* 0x000fe20000011619 */
[----:B------:R-:W-:Y:S01]  /*0ce0*/  IMAD.X R77, R45, 0x1, R51, P5 ;  /* 0x000000012d4d7824 */ /* 0x000fe200028e0633 */
[----:B------:R-:W-:-:S02]  /*0cf0*/  IADD3 R66, P4, R34, R67, RZ ;  /* 0x0000004322427210 */ /* 0x000fc40007f9e0ff */
[----:B------:R-:W-:Y:S02]  /*0d00*/  LOP3.LUT R43, R43, 0x2, RZ, 0xc0, !PT ;  /* 0x000000022b2b7812 */ /* 0x000fe400078ec0ff */
[----:B------:R-:W-:Y:S02]  /*0d10*/  IADD3 R74, P5, R34, R75, RZ ;  /* 0x0000004b224a7210 */ /* 0x000fe40007fbe0ff */
[----:B------:R-:W-:Y:S02]  /*0d20*/  LOP3.LUT R39, R39, 0x2, RZ, 0xc0, !PT ;  /* 0x0000000227277812 */ /* 0x000fe400078ec0ff */
[----:B------:R-:W-:Y:S02]  /*0d30*/  IADD3.X R67, R35, R53, RZ, P4, !PT ;  /* 0x0000003523437210 */ /* 0x000fe400027fe4ff */
[----:B------:R-:W-:Y:S02]  /*0d40*/  IADD3 R42, P4, R26, R43, RZ ;  /* 0x0000002b1a2a7210 */ /* 0x000fe40007f9e0ff */
[----:B------:R-:W-:-:S02]  /*0d50*/  IADD3.X R75, R35, R51, RZ, P5, !PT ;  /* 0x00000033234b7210 */ /* 0x000fc40002ffe4ff */
[----:B------:R-:W-:Y:S02]  /*0d60*/  IADD3 R6, P5, R24, R39, RZ ;  /* 0x0000002718067210 */ /* 0x000fe40007fbe0ff */
[----:B------:R-:W-:Y:S01]  /*0d70*/  SHF.R.U32.HI R35, RZ, 0x1e, R19 ;  /* 0x0000001eff237819 */ /* 0x000fe20000011613 */
[----:B------:R-:W-:Y:S01]  /*0d80*/  IMAD.X R43, RZ, RZ, R27, P4 ;  /* 0x000000ffff2b7224 */ /* 0x000fe200020e061b */
[----:B------:R-:W-:Y:S02]  /*0d90*/  IADD3.X R25, RZ, R25, RZ, P5, !PT ;  /* 0x00000019ff197210 */ /* 0x000fe40002ffe4ff */
[C---:B------:R-:W-:Y:S02]  /*0da0*/  LEA R24, P4, R6.reuse, UR8, 0xa ;  /* 0x0000000806187c11 */ /* 0x040fe4000f8850ff */
[----:B------:R-:W-:Y:S01]  /*0db0*/  LOP3.LUT R35, R35, 0x2, RZ, 0xc0, !PT ;  /* 0x0000000223237812 */ /* 0x000fe200078ec0ff */
[----:B------:R-:W-:Y:S01]  /*0dc0*/  HFMA2.MMA R60, -RZ, RZ, 0, 0 ;  /* 0x00000000ff3c7435 */ /* 0x000fe200000001ff */
[----:B------:R-:W-:Y:S01]  /*0dd0*/  LEA.HI.X R25, R6, UR9, R25, 0xa, P4 ;  /* 0x0000000906197c11 */ /* 0x000fe2000a0f5419 */
[----:B------:R-:W-:Y:S01]  /*0de0*/  HFMA2.MMA R6, -RZ, RZ, 0, 0 ;  /* 0x00000000ff067435 */ /* 0x000fe200000001ff */
[----:B------:R-:W-:Y:S01]  /*0df0*/  IADD3 R18, P5, R18, R35, RZ ;  /* 0x0000002312127210 */ /* 0x000fe20007fbe0ff */
[----:B0-----:R-:W-:Y:S01]  /*0e00*/  IMAD.WIDE R26, R38, 0x4, R32 ;  /* 0x00000004261a7825 */ /* 0x001fe200078e0220 */
[----:B------:R-:W-:-:S02]  /*0e10*/  MOV R58, RZ ;  /* 0x000000ff003a7202 */ /* 0x000fc40000000f00 */
[----:B------:R-:W-:Y:S01]  /*0e20*/  IADD3.X R33, RZ, R19, RZ, P5, !PT ;  /* 0x00000013ff217210 */ /* 0x000fe20002ffe4ff */
[----:B------:R-:W-:Y:S01]  /*0e30*/  IMAD.MOV.U32 R8, RZ, RZ, RZ ;  /* 0x000000ffff087224 */ /* 0x000fe200078e00ff */
[----:B------:R-:W-:Y:S01]  /*0e40*/  SHF.R.U32.HI R19, RZ, 0x1e, R17 ;  /* 0x0000001eff137819 */ /* 0x000fe20000011611 */
[----:B------:R-:W-:Y:S01]  /*0e50*/  HFMA2.MMA R7, -RZ, RZ, 0, 0 ;  /* 0x00000000ff077435 */ /* 0x000fe200000001ff */
[----:B------:R-:W-:Y:S01]  /*0e60*/  MOV R2, RZ ;  /* 0x000000ff00027202 */ /* 0x000fe20000000f00 */
[----:B------:R-:W4:Y:S01]  /*0e70*/  @!P3 LDG.E.EL R60, desc[UR6][R26.64] ;  /* 0x000000061a3cb981 */ /* 0x000f22000c2e1900 */
[C---:B------:R-:W-:Y:S02]  /*0e80*/  LEA R38, P4, R18.reuse, UR8, 0xa ;  /* 0x0000000812267c11 */ /* 0x040fe4000f8850ff */
[----:B------:R-:W-:Y:S01]  /*0e90*/  LOP3.LUT R19, R19, 0x2, RZ, 0xc0, !PT ;  /* 0x0000000213137812 */ /* 0x000fe200078ec0ff */
[----:B------:R-:W5:Y:S01]  /*0ea0*/  @!P2 LDG.E.EL R58, desc[UR6][R26.64] ;  /* 0x000000061a3aa981 */ /* 0x000f62000c2e1900 */
[----:B------:R-:W-:-:S03]  /*0eb0*/  LEA.HI.X R39, R18, UR9, R33, 0xa, P4 ;  /* 0x0000000912277c11 */ /* 0x000fc6000a0f5421 */
[----:B------:R-:W2:Y:S01]  /*0ec0*/  @!P1 LDG.E.EL R8, desc[UR6][R26.64] ;  /* 0x000000061a089981 */ /* 0x000ea2000c2e1900 */
[----:B------:R-:W-:-:S03]  /*0ed0*/  SHF.L.U32 R69, R42, 0xb, RZ ;  /* 0x0000000b2a457819 */ /* 0x000fc600000006ff */
[----:B------:R0:W2:Y:S04]  /*0ee0*/  @!P0 LDG.E.EL R6, desc[UR6][R26.64] ;  /* 0x000000061a068981 */ /* 0x0000a8000c2e1900 */
[----:B------:R1:W2:Y:S01]  /*0ef0*/  @!P0 LDG.E.EL R2, desc[UR6][R40.64] ;  /* 0x0000000628028981 */ /* 0x0002a2000c2e1900 */
[----:B------:R-:W-:Y:S02]  /*0f00*/  SHF.R.S32.HI R4, RZ, 0x8, R4 ;  /* 0x00000008ff047819 */ /* 0x000fe40000011404 */
[----:B------:R-:W-:Y:S01]  /*0f10*/  SHF.L.U64.HI R43, R42, 0xb, R43 ;  /* 0x0000000b2a2b7819 */ /* 0x000fe2000001022b */
[----:B------:R1:W2:Y:S01]  /*0f20*/  @!P1 LDG.E.EL R7, desc[UR6][R46.64] ;  /* 0x000000062e079981 */ /* 0x0002a2000c2e1900 */
[----:B0-----:R-:W-:Y:S01]  /*0f30*/  IMAD.WIDE R26, R3, 0x4, R24 ;  /* 0x00000004031a7825 */ /* 0x001fe200078e0218 */
[----:B-1----:R-:W-:-:S03]  /*0f40*/  IADD3 R40, P5, R16, R19, RZ ;  /* 0x0000001310287210 */ /* 0x002fc60007fbe0ff */
[----:B------:R-:W-:Y:S01]  /*0f50*/  IMAD.WIDE R24, R3, 0x4, R38 ;  /* 0x0000000403187825 */ /* 0x000fe200078e0226 */
[----:B------:R-:W-:Y:S02]  /*0f60*/  IADD3 R38, P6, R26, R69, RZ ;  /* 0x000000451a267210 */ /* 0x000fe40007fde0ff */
[----:B------:R-:W-:Y:S02]  /*0f70*/  IADD3.X R41, RZ, R17, RZ, P5, !PT ;  /* 0x00000011ff297210 */ /* 0x000fe40002ffe4ff */
[----:B------:R-:W-:Y:S01]  /*0f80*/  SHF.L.U32 R55, R40, 0xb, RZ ;  /* 0x0000000b28377819 */ /* 0x000fe200000006ff */
[----:B------:R-:W-:Y:S01]  /*0f90*/  IMAD.SHL.U32 R51, R4, 0x400, RZ ;  /* 0x0000040004337824 */ /* 0x000fe200078e00ff */
[----:B------:R-:W-:Y:S02]  /*0fa0*/  IADD3.X R39, R27, R43, RZ, P6, !PT ;  /* 0x0000002b1b277210 */ /* 0x000fe400037fe4ff */
[----:B------:R-:W-:Y:S02]  /*0fb0*/  SHF.L.U64.HI R47, R40, 0xb, R41 ;  /* 0x0000000b282f7819 */ /* 0x000fe40000010229 */
[----:B------:R-:W-:-:S02]  /*0fc0*/  IADD3 R68, P4, R24, R69, RZ ;  /* 0x0000004518447210 */ /* 0x000fc40007f9e0ff */
[----:B------:R-:W-:Y:S02]  /*0fd0*/  IADD3 R62, P5, R26, R55, RZ ;  /* 0x000000371a3e7210 */ /* 0x000fe40007fbe0ff */
[----:B------:R-:W-:Y:S01]  /*0fe0*/  IADD3 R54, P6, R24, R55, RZ ;  /* 0x0000003718367210 */ /* 0x000fe20007fde0ff */
[C---:B------:R-:W-:Y:S01]  /*0ff0*/  IMAD.WIDE R40, R51.reuse, 0x4, R20 ;  /* 0x0000000433287825 */ /* 0x040fe200078e0214 */
[----:B------:R-:W-:Y:S02]  /*1000*/  IADD3.X R63, R27, R47, RZ, P5, !PT ;  /* 0x0000002f1b3f7210 */ /* 0x000fe40002ffe4ff */
[----:B------:R-:W-:Y:S02]  /*1010*/  CS2R R32, SRZ ;  /* 0x0000000000207805 */ /* 0x000fe4000001ff00 */
[----:B------:R-:W-:Y:S01]  /*1020*/  IADD3.X R69, R25, R43, RZ, P4, !PT ;  /* 0x0000002b19457210 */ /* 0x000fe200027fe4ff */
[----:B------:R-:W-:Y:S01]  /*1030*/  IMAD.WIDE R44, R51, 0x4, R22 ;  /* 0x00000004332c7825 */ /* 0x000fe200078e0216 */
[----:B------:R-:W-:-:S02]  /*1040*/  IADD3.X R55, R25, R47, RZ, P6, !PT ;  /* 0x0000002f19377210 */ /* 0x000fc400037fe4ff */
[----:B------:R-:W-:Y:S02]  /*1050*/  CS2R R34, SRZ ;  /* 0x0000000000227805 */ /* 0x000fe4000001ff00 */
[----:B------:R-:W-:Y:S02]  /*1060*/  CS2R R16, SRZ ;  /* 0x0000000000107805 */ /* 0x000fe4000001ff00 */
[----:B------:R-:W-:Y:S02]  /*1070*/  CS2R R18, SRZ ;  /* 0x0000000000127805 */ /* 0x000fe4000001ff00 */
[----:B------:R-:W-:Y:S02]  /*1080*/  CS2R R24, SRZ ;  /* 0x0000000000187805 */ /* 0x000fe4000001ff00 */
[----:B------:R-:W-:Y:S02]  /*1090*/  CS2R R26, SRZ ;  /* 0x00000000001a7805 */ /* 0x000fe4000001ff00 */
[----:B------:R-:W-:-:S02]  /*10a0*/  CS2R R20, SRZ ;  /* 0x0000000000147805 */ /* 0x000fc4000001ff00 */
[----:B------:R-:W-:Y:S01]  /*10b0*/  CS2R R22, SRZ ;  /* 0x0000000000167805 */ /* 0x000fe2000001ff00 */
[C---:B------:R-:W-:Y:S01]  /*10c0*/  IMAD.WIDE R42, R51.reuse, 0x4, R36 ;  /* 0x00000004332a7825 */ /* 0x040fe200078e0224 */
[----:B------:R0:W2:Y:S03]  /*10d0*/  @!P3 LDG.E.128 R32, desc[UR6][R40.64] ;  /* 0x000000062820b981 */ /* 0x0000a6000c1e1d00 */
[----:B------:R-:W-:Y:S01]  /*10e0*/  IMAD.WIDE R46, R51, 0x4, R38 ;  /* 0x00000004332e7825 */ /* 0x000fe200078e0226 */
[----:B------:R-:W3:Y:S04]  /*10f0*/  @!P2 LDG.E.128 R16, desc[UR6][R44.64] ;  /* 0x000000062c10a981 */ /* 0x000ee8000c1e1d00 */
[----:B------:R1:W3:Y:S04]  /*1100*/  @!P1 LDG.E.128 R24, desc[UR6][R42.64] ;  /* 0x000000062a189981 */ /* 0x0002e8000c1e1d00 */
[----:B------:R1:W3:Y:S01]  /*1110*/  @!P0 LDG.E.128 R20, desc[UR6][R46.64] ;  /* 0x000000062e148981 */ /* 0x0002e2000c1e1d00 */
[----:B------:R-:W-:-:S02]  /*1120*/  CS2R R36, SRZ ;  /* 0x0000000000247805 */ /* 0x000fc4000001ff00 */
[----:B------:R-:W-:Y:S01]  /*1130*/  CS2R R38, SRZ ;  /* 0x0000000000267805 */ /* 0x000fe2000001ff00 */
[C---:B------:R-:W-:Y:S01]  /*1140*/  IMAD.WIDE R30, R51.reuse, 0x4, R30 ;  /* 0x00000004331e7825 */ /* 0x040fe200078e021e */
[----:B------:R-:W-:Y:S01]  /*1150*/  BAR.SYNC.DEFER_BLOCKING 0x0 ;  /* 0x0000000000007b1d */ /* 0x000fe20000010000 */
[----:B0-----:R-:W-:Y:S02]  /*1160*/  CS2R R40, SRZ ;  /* 0x0000000000287805 */ /* 0x001fe4000001ff00 */
[----:B-1----:R-:W-:Y:S02]  /*1170*/  CS2R R42, SRZ ;  /* 0x00000000002a7805 */ /* 0x002fe4000001ff00 */
[----:B------:R-:W-:Y:S01]  /*1180*/  CS2R R44, SRZ ;  /* 0x00000000002c7805 */ /* 0x000fe2000001ff00 */
[----:B------:R-:W-:Y:S01]  /*1190*/  IMAD.WIDE R52, R51, 0x4, R28 ;  /* 0x0000000433347825 */ /* 0x000fe200078e021c */
[----:B------:R-:W-:-:S03]  /*11a0*/  CS2R R46, SRZ ;  /* 0x00000000002e7805 */ /* 0x000fc6000001ff00 */
[----:B------:R-:W-:Y:S01]  /*11b0*/  IMAD.WIDE R14, R51, 0x4, R14 ;  /* 0x00000004330e7825 */ /* 0x000fe200078e020e */
[----:B------:R0:W3:Y:S04]  /*11c0*/  @!P3 LDG.E.128 R36, desc[UR6][R30.64] ;  /* 0x000000061e24b981 */ /* 0x0000e8000c1e1d00 */
[----:B------:R-:W4:Y:S04]  /*11d0*/  @!P3 LDG.E.128 R40, desc[UR6][R52.64] ;  /* 0x000000063428b981 */ /* 0x000f28000c1e1d00 */
[----:B------:R1:W5:Y:S01]  /*11e0*/  @!P3 LDG.E.128 R44, desc[UR6][R14.64] ;  /* 0x000000060e2cb981 */ /* 0x000362000c1e1d00 */
[----:B------:R-:W-:-:S06]  /*11f0*/  LEA R28, R49, UR4, 0x2 ;  /* 0x00000004311c7c11 */ /* 0x000fcc000f8e10ff */
[----:B0-----:R-:W2:Y:S02]  /*1200*/  LDS.128 R28, [R28] ;  /* 0x000000001c1c7984 */ /* 0x001ea40000000c00 */
[C---:B--2---:R-:W-:Y:S01]  /*1210*/  FADD R49, R28.reuse, R32 ;  /* 0x000000201c317221 */ /* 0x044fe20000000000 */
[C---:B------:R-:W-:Y:S01]  /*1220*/  FADD R33, R29.reuse, R33 ;  /* 0x000000211d217221 */ /* 0x040fe20000000000 */
[C---:B---3--:R-:W-:Y:S01]  /*1230*/  FADD R36, R28.reuse, R36 ;  /* 0x000000241c247221 */ /* 0x048fe20000000000 */
[C---:B-1----:R-:W-:Y:S01]  /*1240*/  FADD R14, R29.reuse, R37 ;  /* 0x000000251d0e7221 */ /* 0x042fe20000000000 */
[C---:B----4-:R-:W-:Y:S01]  /*1250*/  FADD R53, R28.reuse, R40 ;  /* 0x000000281c357221 */ /* 0x050fe20000000000 */
[C---:B------:R-:W-:Y:S01]  /*1260*/  FADD R41, R29.reuse, R41 ;  /* 0x000000291d297221 */ /* 0x040fe20000000000 */
[----:B-----5:R-:W-:Y:S01]  /*1270*/  FADD R44, R28, R44 ;  /* 0x0000002c1c2c7221 */ /* 0x020fe20000000000 */
[----:B------:R-:W-:Y:S01]  /*1280*/  FADD R32, R29, R45 ;  /* 0x0000002d1d207221 */ /* 0x000fe20000000000 */
[----:B------:R-:W-:Y:S01]  /*1290*/  FADD R36, -R49, R36 ;  /* 0x0000002431247221 */ /* 0x000fe20000000100 */
[----:B------:R-:W-:Y:S01]  /*12a0*/  FADD R14, -R33, R14 ;  /* 0x0000000e210e7221 */ /* 0x000fe20000000100 */
[----:B------:R-:W-:Y:S01]  /*12b0*/  FADD R44, -R53, R44 ;  /* 0x0000002c352c7221 */ /* 0x000fe20000000100 */
[----:B------:R-:W-:Y:S01]  /*12c0*/  FADD R32, -R41, R32 ;  /* 0x0000002029207221 */ /* 0x000fe20000000100 */
[----:B------:R-:W-:-:S02]  /*12d0*/  FFMA R50, R36, R60, R49 ;  /* 0x0000003c24327223 */ /* 0x000fc40000000031 */
[-C--:B------:R-:W-:Y:S01]  /*12e0*/  FFMA R49, R44, R60.reuse, R53 ;  /* 0x0000003c2c317223 */ /* 0x080fe20000000035 */
[-C--:B------:R-:W-:Y:S01]  /*12f0*/  FFMA R53, R14, R60.reuse, R33 ;  /* 0x0000003c0e357223 */ /* 0x080fe20000000021 */
[----:B------:R-:W-:Y:S01]  /*1300*/  FFMA R52, R32, R60, R41 ;  /* 0x0000003c20347223 */ /* 0x000fe20000000029 */
[----:B------:R-:W-:Y:S01]  /*1310*/  IMAD.WIDE R32, R51, 0x4, R12 ;  /* 0x0000000433207825 */ /* 0x000fe200078e020c */
[----:B------:R-:W-:Y:S02]  /*1320*/  CS2R R12, SRZ ;  /* 0x00000000000c7805 */ /* 0x000fe4000001ff00 */
[----:B------:R-:W-:-:S06]  /*1330*/  CS2R R14, SRZ ;  /* 0x00000000000e7805 */ /* 0x000fcc000001ff00 */
[----:B------:R0:W2:Y:S01]  /*1340*/  @!P2 LDG.E.128 R12, desc[UR6][R32.64] ;  /* 0x00000006200ca981 */ /* 0x0000a2000c1e1d00 */
[C---:B------:R-:W-:Y:S01]  /*1350*/  FADD R57, R30.reuse, R34 ;  /* 0x000000221e397221 */ /* 0x040fe20000000000 */
[C---:B------:R-:W-:Y:S01]  /*1360*/  FADD R38, R30.reuse, R38 ;  /* 0x000000261e267221 */ /* 0x040fe20000000000 */
[C---:B------:R-:W-:Y:S01]  /*1370*/  FADD R37, R30.reuse, R42 ;  /* 0x0000002a1e257221 */ /* 0x040fe20000000000 */
[----:B------:R-:W-:Y:S01]  /*1380*/  FADD R46, R30, R46 ;  /* 0x0000002e1e2e7221 */ /* 0x000fe20000000000 */
[C---:B------:R-:W-:Y:S01]  /*1390*/  FADD R35, R31.reuse, R35 ;  /* 0x000000231f237221 */ /* 0x040fe20000000000 */
[C---:B------:R-:W-:Y:S01]  /*13a0*/  FADD R34, R31.reuse, R39 ;  /* 0x000000271f227221 */ /* 0x040fe20000000000 */
[C---:B------:R-:W-:Y:S01]  /*13b0*/  FADD R43, R31.reuse, R43 ;  /* 0x0000002b1f2b7221 */ /* 0x040fe20000000000 */
[----:B0-----:R-:W-:Y:S01]  /*13c0*/  FADD R32, R31, R47 ;  /* 0x0000002f1f207221 */ /* 0x001fe20000000000 */
[----:B------:R-:W-:Y:S01]  /*13d0*/  FADD R38, -R57, R38 ;  /* 0x0000002639267221 */ /* 0x000fe20000000100 */
[----:B------:R-:W-:Y:S01]  /*13e0*/  FADD R46, -R37, R46 ;  /* 0x0000002e252e7221 */ /* 0x000fe20000000100 */
[----:B------:R-:W-:Y:S01]  /*13f0*/  FADD R34, -R35, R34 ;  /* 0x0000002223227221 */ /* 0x000fe20000000100 */
[----:B------:R-:W-:Y:S01]  /*1400*/  FADD R32, -R43, R32 ;  /* 0x000000202b207221 */ /* 0x000fe20000000100 */
[-C--:B------:R-:W-:Y:S01]  /*1410*/  FFMA R57, R38, R60.reuse, R57 ;  /* 0x0000003c26397223 */ /* 0x080fe20000000039 */
[-C--:B------:R-:W-:Y:S01]  /*1420*/  FFMA R56, R46, R60.reuse, R37 ;  /* 0x0000003c2e387223 */ /* 0x080fe20000000025 */
[-C--:B------:R-:W-:Y:S01]  /*1430*/  FFMA R59, R34, R60.reuse, R35 ;  /* 0x0000003c223b7223 */ /* 0x080fe20000000023 */
[----:B------:R-:W-:Y:S01]  /*1440*/  FFMA R60, R32, R60, R43 ;  /* 0x0000003c203c7223 */ /* 0x000fe2000000002b */
[----:B------:R-:W-:-:S02]  /*1450*/  CS2R R36, SRZ ;  /* 0x0000000000247805 */ /* 0x000fc4000001ff00 */
[----:B------:R-:W-:Y:S02]  /*1460*/  CS2R R38, SRZ ;  /* 0x0000000000267805 */ /* 0x000fe4000001ff00 */
[----:B------:R-:W-:Y:S02]  /*1470*/  CS2R R40, SRZ ;  /* 0x0000000000287805 */ /* 0x000fe4000001ff00 */
[----:B------:R-:W-:Y:S01]  /*1480*/  CS2R R42, SRZ ;  /* 0x00000000002a7805 */ /* 0x000fe2000001ff00 */
[----:B------:R-:W-:-:S04]  /*1490*/  IMAD.WIDE R70, R51, 0x4, R70 ;  /* 0x0000000433467825 */ /* 0x000fc800078e0246 */
[C---:B------:R-:W-:Y:S01]  /*14a0*/  IMAD.WIDE R46, R51.reuse, 0x4, R64 ;  /* 0x00000004332e7825 */ /* 0x040fe200078e0240 */
[----:B------:R-:W3:Y:S04]  /*14b0*/  @!P2 LDG.E.128 R36, desc[UR6][R70.64] ;  /* 0x000000064624a981 */ /* 0x000ee8000c1e1d00 */
[----:B------:R-:W4:Y:S01]  /*14c0*/  @!P2 LDG.E.128 R40, desc[UR6][R46.64] ;  /* 0x000000062e28a981 */ /* 0x000f22000c1e1d00 */
[----:B------:R-:W-:Y:S01]  /*14d0*/  FADD R33, R28, R16 ;  /* 0x000000101c217221 */ /* 0x000fe20000000000 */
[----:B------:R-:W-:Y:S01]  /*14e0*/  CS2R R34, SRZ ;  /* 0x0000000000227805 */ /* 0x000fe2000001ff00 */
[----:B------:R-:W-:-:S04]  /*14f0*/  IMAD.WIDE R44, R51, 0x4, R66 ;  /* 0x00000004332c7825 */ /* 0x000fc800078e0242 */
[----:B--2---:R-:W-:-:S04]  /*1500*/  FADD R12, R28, R12 ;  /* 0x0000000c1c0c7221 */ /* 0x004fc80000000000 */
[----:B------:R-:W-:-:S04]  /*1510*/  FADD R12, -R33, R12 ;  /* 0x0000000c210c7221 */ /* 0x000fc80000000100 */
[----:B------:R-:W-:Y:S01]  /*1520*/  FFMA R64, R12, R58, R33 ;  /* 0x0000003a0c407223 */ /* 0x000fe20000000021 */
[----:B------:R-:W-:-:S06]  /*1530*/  CS2R R32, SRZ ;  /* 0x0000000000207805 */ /* 0x000fcc000001ff00 */
[----:B------:R0:W2:Y:S01]  /*1540*/  @!P1 LDG.E.128 R32, desc[UR6][R44.64] ;  /* 0x000000062c209981 */ /* 0x0000a2000c1e1d00 */
[C---:B------:R-:W-:Y:S01]  /*1550*/  FADD R17, R29.reuse, R17 ;  /* 0x000000111d117221 */ /* 0x040fe20000000000 */
[----:B------:R-:W-:-:S04]  /*1560*/  FADD R12, R29, R13 ;  /* 0x0000000d1d0c7221 */ /* 0x000fc80000000000 */
[----:B------:R-:W-:Y:S01]  /*1570*/  FADD R12, -R17, R12 ;  /* 0x0000000c110c7221 */ /* 0x000fe20000000100 */
[----:B------:R-:W-:-:S03]  /*1580*/  FADD R19, R31, R19 ;  /* 0x000000131f137221 */ /* 0x000fc60000000000 */
[----:B------:R-:W-:Y:S01]  /*1590*/  FFMA R66, R12, R58, R17 ;  /* 0x0000003a0c427223 */ /* 0x000fe20000000011 */
[----:B------:R-:W-:-:S04]  /*15a0*/  FADD R12, R31, R15 ;  /* 0x0000000f1f0c7221 */ /* 0x000fc80000000000 */
[----:B------:R-:W-:Y:S01]  /*15b0*/  FADD R12, -R19, R12 ;  /* 0x0000000c130c7221 */ /* 0x000fe20000000100 */
[C---:B------:R-:W-:Y:S01]  /*15c0*/  FADD R13, R30.reuse, R18 ;  /* 0x000000121e0d7221 */ /* 0x040fe20000000000 */
[----:B------:R-:W-:Y:S01]  /*15d0*/  FADD R14, R30, R14 ;  /* 0x0000000e1e0e7221 */ /* 0x000fe20000000000 */
[C---:B---3--:R-:W-:Y:S01]  /*15e0*/  FADD R37, R29.reuse, R37 ;  /* 0x000000251d257221 */ /* 0x048fe20000000000 */
[-C--:B------:R-:W-:Y:S01]  /*15f0*/  FFMA R72, R12, R58.reuse, R19 ;  /* 0x0000003a0c487223 */ /* 0x080fe20000000013 */
[----:B----4-:R-:W-:Y:S01]  /*1600*/  FADD R12, R29, R41 ;  /* 0x000000291d0c7221 */ /* 0x010fe20000000000 */
[C---:B------:R-:W-:Y:S01]  /*1610*/  FADD R39, R31.reuse, R39 ;  /* 0x000000271f277221 */ /* 0x040fe20000000000 */
[----:B------:R-:W-:Y:S01]  /*1620*/  FADD R16, R31, R43 ;  /* 0x0000002b1f107221 */ /* 0x000fe20000000000 */
[----:B------:R-:W-:Y:S01]  /*1630*/  FADD R14, -R13, R14 ;  /* 0x0000000e0d0e7221 */ /* 0x000fe20000000100 */
[----:B------:R-:W-:Y:S02]  /*1640*/  FADD R12, -R37, R12 ;  /* 0x0000000c250c7221 */ /* 0x000fe40000000100 */
[----:B------:R-:W-:Y:S01]  /*1650*/  FADD R16, -R39, R16 ;  /* 0x0000001027107221 */ /* 0x000fe20000000100 */
[-C--:B------:R-:W-:Y:S01]  /*1660*/  FFMA R70, R14, R58.reuse, R13 ;  /* 0x0000003a0e467223 */ /* 0x080fe2000000000d */
[----:B------:R-:W-:Y:S01]  /*1670*/  FFMA R67, R12, R58, R37 ;  /* 0x0000003a0c437223 */ /* 0x000fe20000000025 */
[----:B------:R-:W-:-:S02]  /*1680*/  CS2R R12, SRZ ;  /* 0x00000000000c7805 */ /* 0x000fc4000001ff00 */
[----:B------:R-:W-:Y:S01]  /*1690*/  CS2R R14, SRZ ;  /* 0x00000000000e7805 */ /* 0x000fe2000001ff00 */
[----:B------:R-:W-:Y:S01]  /*16a0*/  FFMA R71, R16, R58, R39 ;  /* 0x0000003a10477223 */ /* 0x000fe20000000027 */
[C---:B------:R-:W-:Y:S01]  /*16b0*/  IMAD.WIDE R76, R51.reuse, 0x4, R76 ;  /* 0x00000004334c7825 */ /* 0x040fe200078e024c */
[----:B------:R-:W-:Y:S02]  /*16c0*/  CS2R R16, SRZ ;  /* 0x0000000000107805 */ /* 0x000fe4000001ff00 */
[----:B------:R-:W-:Y:S01]  /*16d0*/  CS2R R18, SRZ ;  /* 0x0000000000127805 */ /* 0x000fe2000001ff00 */
[----:B------:R-:W-:Y:S01]  /*16e0*/  IMAD.WIDE R74, R51, 0x4, R74 ;  /* 0x00000004334a7825 */ /* 0x000fe200078e024a */
[----:B------:R-:W3:Y:S03]  /*16f0*/  @!P1 LDG.E.128 R12, desc[UR6][R76.64] ;  /* 0x000000064c0c9981 */ /* 0x000ee6000c1e1d00 */
[----:B------:R-:W-:Y:S01]  /*1700*/  FADD R61, R28, R36 ;  /* 0x000000241c3d7221 */ /* 0x000fe20000000000 */
[----:B------:R-:W-:Y:S01]  /*1710*/  FADD R65, R30, R38 ;  /* 0x000000261e417221 */ /* 0x000fe20000000000 */
[----:B------:R-:W4:Y:S01]  /*1720*/  @!P1 LDG.E.128 R16, desc[UR6][R74.64] ;  /* 0x000000064a109981 */ /* 0x000f22000c1e1d00 */
[----:B------:R-:W-:Y:S01]  /*1730*/  FADD R40, R28, R40 ;  /* 0x000000281c287221 */ /* 0x000fe20000000000 */
[----:B------:R-:W-:Y:S01]  /*1740*/  FADD R42, R30, R42 ;  /* 0x0000002a1e2a7221 */ /* 0x000fe20000000000 */
[----:B------:R-:W-:-:S02]  /*1750*/  CS2R R36, SRZ ;  /* 0x0000000000247805 */ /* 0x000fc4000001ff00 */
[----:B------:R-:W-:Y:S01]  /*1760*/  CS2R R38, SRZ ;  /* 0x0000000000267805 */ /* 0x000fe2000001ff00 */
[----:B0-----:R-:W-:Y:S01]  /*1770*/  FADD R45, R28, R24 ;  /* 0x000000181c2d7221 */ /* 0x001fe20000000000 */
[----:B------:R-:W-:-:S04]  /*1780*/  IMAD.WIDE R68, R51, 0x4, R68 ;  /* 0x0000000433447825 */ /* 0x000fc800078e0244 */
[----:B------:R-:W-:Y:S01]  /*1790*/  FADD R40, -R61, R40 ;  /* 0x000000283d287221 */ /* 0x000fe20000000100 */
[----:B------:R-:W-:Y:S01]  /*17a0*/  FADD R42, -R65, R42 ;  /* 0x0000002a412a7221 */ /* 0x000fe20000000100 */
[----:B------:R-:W5:Y:S02]  /*17b0*/  @!P0 LDG.E.128 R36, desc[UR6][R68.64] ;  /* 0x0000000644248981 */ /* 0x000f64000c1e1d00 */
[-C--:B------:R-:W-:Y:S01]  /*17c0*/  FFMA R61, R40, R58.reuse, R61 ;  /* 0x0000003a283d7223 */ /* 0x080fe2000000003d */
[----:B------:R-:W-:Y:S01]  /*17d0*/  FFMA R65, R42, R58, R65 ;  /* 0x0000003a2a417223 */ /* 0x000fe20000000041 */
[----:B------:R-:W-:Y:S02]  /*17e0*/  CS2R R40, SRZ ;  /* 0x0000000000287805 */ /* 0x000fe4000001ff00 */
[----:B------:R-:W-:Y:S02]  /*17f0*/  CS2R R42, SRZ ;  /* 0x00000000002a7805 */ /* 0x000fe4000001ff00 */
[----:B------:R-:W-:Y:S01]  /*1800*/  CS2R R46, SRZ ;  /* 0x00000000002e7805 */ /* 0x000fe2000001ff00 */
[----:B------:R-:W-:-:S04]  /*1810*/  IMAD.WIDE R62, R51, 0x4, R62 ;  /* 0x00000004333e7825 */ /* 0x000fc800078e023e */
[----:B------:R-:W-:Y:S01]  /*1820*/  IMAD.WIDE R54, R51, 0x4, R54 ;  /* 0x0000000433367825 */ /* 0x000fe200078e0236 */
[----:B------:R-:W5:Y:S03]  /*1830*/  @!P0 LDG.E.128 R40, desc[UR6][R62.64] ;  /* 0x000000063e288981 */ /* 0x000f66000c1e1d00 */
[----:B--2---:R-:W-:-:S04]  /*1840*/  FADD R32, R28, R32 ;  /* 0x000000201c207221 */ /* 0x004fc80000000000 */
[----:B------:R-:W-:-:S04]  /*1850*/  FADD R24, -R45, R32 ;  /* 0x000000202d187221 */ /* 0x000fc80000000100 */
[----:B------:R-:W-:Y:S01]  /*1860*/  FFMA R24, R24, R8, R45 ;  /* 0x0000000818187223 */ /* 0x000fe2000000002d */
[----:B------:R-:W-:-:S06]  /*1870*/  CS2R R44, SRZ ;  /* 0x00000000002c7805 */ /* 0x000fcc000001ff00 */
[----:B------:R0:W2:Y:S01]  /*1880*/  @!P0 LDG.E.128 R44, desc[UR6][R54.64] ;  /* 0x00000006362c8981 */ /* 0x0000a2000c1e1d00 */
[----:B------:R-:W-:Y:S02]  /*1890*/  IMAD R3, R4, 0x1000, R3 ;  /* 0x0000100004037824 */ /* 0x000fe400078e0203 */
[----:B------:R-:W-:Y:S01]  /*18a0*/  FADD R4, R29, R33 ;  /* 0x000000211d047221 */ /* 0x000fe20000000000 */
[----:B------:R-:W-:Y:S01]  /*18b0*/  FADD R33, R30, R26 ;  /* 0x0000001a1e217221 */ /* 0x000fe20000000000 */
[C---:B------:R-:W-:Y:S01]  /*18c0*/  FADD R27, R31.reuse, R27 ;  /* 0x0000001b1f1b7221 */ /* 0x040fe20000000000 */
[----:B------:R-:W-:Y:S01]  /*18d0*/  FADD R26, R31, R35 ;  /* 0x000000231f1a7221 */ /* 0x000fe20000000000 */
[-C--:B------:R-:W-:Y:S01]  /*18e0*/  LEA R48, R48, R3.reuse, 0x8 ;  /* 0x0000000330307211 */ /* 0x080fe200078e40ff */
[----:B------:R-:W-:Y:S01]  /*18f0*/  FADD R25, R29, R25 ;  /* 0x000000191d197221 */ /* 0x000fe20000000000 */
[-C--:B------:R-:W-:Y:S02]  /*1900*/  LEA R11, R11, R3.reuse, 0x8 ;  /* 0x000000030b0b7211 */ /* 0x080fe400078e40ff */
[----:B------:R-:W-:-:S02]  /*1910*/  LEA R0, R0, R3, 0x8 ;  /* 0x0000000300007211 */ /* 0x000fc400078e40ff */
[----:B------:R-:W-:Y:S01]  /*1920*/  LEA R5, R5, R3, 0x8 ;  /* 0x0000000305057211 */ /* 0x000fe200078e40ff */
[----:B------:R-:W-:Y:S01]  /*1930*/  FADD R3, R28, R20 ;  /* 0x000000141c037221 */ /* 0x000fe20000000000 */
[----:B------:R-:W-:Y:S01]  /*1940*/  FADD R20, -R27, R26 ;  /* 0x0000001a1b147221 */ /* 0x000fe20000000100 */
[----:B------:R-:W-:Y:S01]  /*1950*/  FADD R34, R30, R34 ;  /* 0x000000221e227221 */ /* 0x000fe20000000000 */
[----:B------:R-:W-:Y:S02]  /*1960*/  FADD R4, -R25, R4 ;  /* 0x0000000419047221 */ /* 0x000fe40000000100 */
[-C--:B------:R-:W-:Y:S01]  /*1970*/  FFMA R20, R20, R8.reuse, R27 ;  /* 0x0000000814147223 */ /* 0x080fe2000000001b */
[----:B------:R-:W-:Y:S01]  /*1980*/  FADD R34, -R33, R34 ;  /* 0x0000002221227221 */ /* 0x000fe20000000100 */
[-C--:B------:R-:W-:Y:S01]  /*1990*/  FFMA R4, R4, R8.reuse, R25 ;  /* 0x0000000804047223 */ /* 0x080fe20000000019 */
[----:B---3--:R-:W-:Y:S01]  /*19a0*/  FADD R27, R28, R12 ;  /* 0x0000000c1c1b7221 */ /* 0x008fe20000000000 */
[C---:B------:R-:W-:Y:S01]  /*19b0*/  FADD R13, R29.reuse, R13 ;  /* 0x0000000d1d0d7221 */ /* 0x040fe20000000000 */
[----:B------:R-:W-:Y:S01]  /*19c0*/  FADD R25, R30, R22 ;  /* 0x000000161e197221 */ /* 0x000fe20000000000 */
[----:B----4-:R-:W-:Y:S01]  /*19d0*/  FADD R12, R29, R17 ;  /* 0x000000111d0c7221 */ /* 0x010fe20000000000 */
[-C--:B------:R-:W-:Y:S01]  /*19e0*/  FFMA R22, R34, R8.reuse, R33 ;  /* 0x0000000822167223 */ /* 0x080fe20000000021 */
[----:B------:R-:W-:Y:S01]  /*19f0*/  FADD R16, R28, R16 ;  /* 0x000000101c107221 */ /* 0x000fe20000000000 */
[C---:B------:R-:W-:Y:S01]  /*1a00*/  FADD R33, R30.reuse, R14 ;  /* 0x0000000e1e217221 */ /* 0x040fe20000000000 */
[----:B------:R-:W-:Y:S01]  /*1a10*/  FADD R18, R30, R18 ;  /* 0x000000121e127221 */ /* 0x000fe20000000000 */
[----:B------:R-:W-:Y:S01]  /*1a20*/  FADD R12, -R13, R12 ;  /* 0x0000000c0d0c7221 */ /* 0x000fe20000000100 */
[C---:B------:R-:W-:Y:S01]  /*1a30*/  FADD R35, R31.reuse, R15 ;  /* 0x0000000f1f237221 */ /* 0x040fe20000000000 */
[----:B------:R-:W-:Y:S01]  /*1a40*/  FADD R14, R31, R19 ;  /* 0x000000131f0e7221 */ /* 0x000fe20000000000 */
[----:B------:R-:W-:Y:S01]  /*1a50*/  FADD R16, -R27, R16 ;  /* 0x000000101b107221 */ /* 0x000fe20000000100 */
[----:B------:R-:W-:Y:S01]  /*1a60*/  FADD R18, -R33, R18 ;  /* 0x0000001221127221 */ /* 0x000fe20000000100 */
[-C--:B------:R-:W-:Y:S01]  /*1a70*/  FFMA R17, R12, R8.reuse, R13 ;  /* 0x000000080c117223 */ /* 0x080fe2000000000d */
[----:B------:R-:W-:Y:S01]  /*1a80*/  FADD R23, R31, R23 ;  /* 0x000000171f177221 */ /* 0x000fe20000000000 */
[----:B------:R-:W-:Y:S01]  /*1a90*/  FADD R14, -R35, R14 ;  /* 0x0000000e230e7221 */ /* 0x000fe20000000100 */
[----:B-----5:R-:W-:Y:S01]  /*1aa0*/  FADD R12, R31, R39 ;  /* 0x000000271f0c7221 */ /* 0x020fe20000000000 */
[-C--:B------:R-:W-:Y:S01]  /*1ab0*/  FFMA R15, R16, R8.reuse, R27 ;  /* 0x00000008100f7223 */ /* 0x080fe2000000001b */
[-C--:B------:R-:W-:Y:S01]  /*1ac0*/  FFMA R27, R18, R8.reuse, R33 ;  /* 0x00000008121b7223 */ /* 0x080fe20000000021 */
[----:B------:R-:W-:Y:S01]  /*1ad0*/  FFMA R33, R14, R8, R35 ;  /* 0x000000080e217223 */ /* 0x000fe20000000023 */
[----:B------:R-:W-:Y:S01]  /*1ae0*/  FADD R12, -R23, R12 ;  /* 0x0000000c170c7221 */ /* 0x000fe20000000100 */
[C---:B------:R-:W-:Y:S01]  /*1af0*/  FADD R21, R29.reuse, R21 ;  /* 0x000000151d157221 */ /* 0x040fe20000000000 */
[----:B------:R-:W-:-:S02]  /*1b00*/  FADD R8, R29, R37 ;  /* 0x000000251d087221 */ /* 0x000fc40000000000 */
[----:B------:R-:W-:Y:S01]  /*1b10*/  FFMA R23, R12, R6, R23 ;  /* 0x000000060c177223 */ /* 0x000fe20000000017 */
[----:B------:R-:W-:Y:S01]  /*1b20*/  FADD R41, R29, R41 ;  /* 0x000000291d297221 */ /* 0x000fe20000000000 */
[----:B------:R-:W-:Y:S01]  /*1b30*/  FADD R8, -R21, R8 ;  /* 0x0000000815087221 */ /* 0x000fe20000000100 */
[----:B------:R-:W-:-:S03]  /*1b40*/  FADD R13, R28, R40 ;  /* 0x000000281c0d7221 */ /* 0x000fc60000000000 */
[----:B------:R-:W-:Y:S01]  /*1b50*/  FFMA R21, R8, R6, R21 ;  /* 0x0000000608157223 */ /* 0x000fe20000000015 */
[----:B------:R-:W-:-:S04]  /*1b60*/  FADD R38, R30, R38 ;  /* 0x000000261e267221 */ /* 0x000fc80000000000 */
[----:B------:R-:W-:-:S04]  /*1b70*/  FADD R38, -R25, R38 ;  /* 0x0000002619267221 */ /* 0x000fc80000000100 */
[----:B------:R-:W-:Y:S01]  /*1b80*/  FFMA R19, R38, R6, R25 ;  /* 0x0000000626137223 */ /* 0x000fe20000000019 */
[----:B------:R-:W-:Y:S01]  /*1b90*/  FADD R25, R30, R42 ;  /* 0x0000002a1e197221 */ /* 0x000fe20000000000 */
[----:B------:R-:W-:Y:S01]  /*1ba0*/  FADD R36, R28, R36 ;  /* 0x000000241c247221 */ /* 0x000fe20000000000 */
[----:B------:R-:W-:Y:S01]  /*1bb0*/  FADD R43, R31, R43 ;  /* 0x0000002b1f2b7221 */ /* 0x000fe20000000000 */
[----:B------:R-:W-:Y:S01]  /*1bc0*/  FADD R49, -R50, R49 ;  /* 0x0000003132317221 */ /* 0x000fe20000000100 */
[----:B------:R-:W-:Y:S01]  /*1bd0*/  FADD R26, -R53, R52 ;  /* 0x00000034351a7221 */ /* 0x000fe20000000100 */
[----:B0-----:R-:W-:Y:S01]  /*1be0*/  FADD R54, -R57, R56 ;  /* 0x0000003839367221 */ /* 0x001fe20000000100 */
[----:B------:R-:W-:Y:S01]  /*1bf0*/  FADD R60, -R59, R60 ;  /* 0x0000003c3b3c7221 */ /* 0x000fe20000000100 */
        /* <DEDUP_REMOVED lines=12> */
[----:B------:R-:W-:Y:S01]  /*1cc0*/  FFMA R64, R61, R9, R64 ;  /* 0x000000093d407223 */ /* 0x000fe20000000040 */
[-C--:B------:R-:W-:Y:S01]  /*1cd0*/  FFMA R26, R27, R7.reuse, R22 ;  /* 0x000000071b1a7223 */ /* 0x080fe20000000016 */
[----:B------:R-:W-:Y:S01]  /*1ce0*/  FFMA R3, R36, R6, R3 ;  /* 0x0000000624037223 */ /* 0x000fe20000000003 */
[-C--:B------:R-:W-:Y:S01]  /*1cf0*/  FFMA R24, R15, R7.reuse, R24 ;  /* 0x000000070f187223 */ /* 0x080fe20000000018 */
[----:B------:R-:W-:Y:S01]  /*1d00*/  FFMA R27, R33, R7, R20 ;  /* 0x00000007211b7223 */ /* 0x000fe20000000014 */
[----:B--2---:R-:W-:Y:S01]  /*1d10*/  FADD R12, R29, R45 ;  /* 0x0000002d1d0c7221 */ /* 0x004fe20000000000 */
[----:B------:R-:W-:-:S03]  /*1d20*/  FADD R44, R28, R44 ;  /* 0x0000002c1c2c7221 */ /* 0x000fc60000000000 */
[----:B------:R-:W-:Y:S01]  /*1d30*/  FADD R12, -R41, R12 ;  /* 0x0000000c290c7221 */ /* 0x000fe20000000100 */
[----:B------:R-:W-:-:S03]  /*1d40*/  FADD R8, -R13, R44 ;  /* 0x0000002c0d087221 */ /* 0x000fc60000000100 */
[-C--:B------:R-:W-:Y:S01]  /*1d50*/  FFMA R14, R12, R6.reuse, R41 ;  /* 0x000000060c0e7223 */ /* 0x080fe20000000029 */
[----:B------:R-:W-:Y:S02]  /*1d60*/  FFMA R8, R8, R6, R13 ;  /* 0x0000000608087223 */ /* 0x000fe4000000000d */
[----:B------:R-:W0:Y:S01]  /*1d70*/  LDC.64 R12, c[0x0][0x250] ;  /* 0x00009400ff0c7b82 */ /* 0x000e220000000a00 */
[----:B------:R-:W-:Y:S01]  /*1d80*/  FADD R46, R30, R46 ;  /* 0x0000002e1e2e7221 */ /* 0x000fe20000000000 */
[----:B------:R-:W-:-:S03]  /*1d90*/  FADD R18, R31, R47 ;  /* 0x0000002f1f127221 */ /* 0x000fc60000000000 */
[----:B------:R-:W-:Y:S01]  /*1da0*/  FADD R16, -R25, R46 ;  /* 0x0000002e19107221 */ /* 0x000fe20000000100 */
[----:B------:R-:W-:-:S03]  /*1db0*/  FADD R18, -R43, R18 ;  /* 0x000000122b127221 */ /* 0x000fc60000000100 */
[-C--:B------:R-:W-:Y:S01]  /*1dc0*/  FFMA R16, R16, R6.reuse, R25 ;  /* 0x0000000610107223 */ /* 0x080fe20000000019 */
[----:B------:R-:W-:Y:S01]  /*1dd0*/  FADD R25, -R70, R65 ;  /* 0x0000004146197221 */ /* 0x000fe20000000100 */
[-C--:B------:R-:W-:Y:S01]  /*1de0*/  FFMA R65, R67, R9.reuse, R66 ;  /* 0x0000000943417223 */ /* 0x080fe20000000042 */
[-C--:B------:R-:W-:Y:S01]  /*1df0*/  FFMA R67, R71, R9.reuse, R72 ;  /* 0x0000000947437223 */ /* 0x080fe20000000048 */
[----:B------:R-:W-:Y:S01]  /*1e00*/  FFMA R18, R18, R6, R43 ;  /* 0x0000000612127223 */ /* 0x000fe2000000002b */
[----:B------:R-:W-:Y:S01]  /*1e10*/  FFMA R66, R25, R9, R70 ;  /* 0x0000000919427223 */ /* 0x000fe20000000046 */
[----:B------:R-:W-:Y:S01]  /*1e20*/  FFMA R25, R17, R7, R4 ;  /* 0x0000000711197223 */ /* 0x000fe20000000004 */
[----:B------:R-:W-:Y:S01]  /*1e30*/  FADD R8, -R3, R8 ;  /* 0x0000000803087221 */ /* 0x000fe20000000100 */
[----:B------:R-:W-:Y:S01]  /*1e40*/  FADD R14, -R21, R14 ;  /* 0x0000000e150e7221 */ /* 0x000fe20000000100 */
[----:B------:R-:W-:Y:S01]  /*1e50*/  FADD R16, -R19, R16 ;  /* 0x0000001013107221 */ /* 0x000fe20000000100 */
[----:B0-----:R-:W-:-:S04]  /*1e60*/  IMAD.WIDE R48, R48, 0x4, R12 ;  /* 0x0000000430307825 */ /* 0x001fc800078e020c */
[--C-:B------:R-:W-:Y:S01]  /*1e70*/  IMAD.WIDE R10, R11, 0x4, R12.reuse ;  /* 0x000000040b0a7825 */ /* 0x100fe200078e020c */
[----:B------:R0:W-:Y:S03]  /*1e80*/  @!P3 STG.E.128 desc[UR6][R48.64], R52 ;  /* 0x000000343000b986 */ /* 0x0001e6000c101d06 */
[----:B------:R-:W-:Y:S01]  /*1e90*/  IMAD.WIDE R28, R0, 0x4, R12 ;  /* 0x00000004001c7825 */ /* 0x000fe200078e020c */
[----:B------:R0:W-:Y:S03]  /*1ea0*/  @!P2 STG.E.128 desc[UR6][R10.64], R64 ;  /* 0x000000400a00a986 */ /* 0x0001e6000c101d06 */
[----:B------:R-:W-:Y:S01]  /*1eb0*/  FADD R18, -R23, R18 ;  /* 0x0000001217127221 */ /* 0x000fe20000000100 */
[----:B------:R0:W-:Y:S01]  /*1ec0*/  @!P1 STG.E.128 desc[UR6][R28.64], R24 ;  /* 0x000000181c009986 */ /* 0x0001e2000c101d06 */
[----:B------:R-:W-:-:S04]  /*1ed0*/  IMAD.WIDE R12, R5, 0x4, R12 ;  /* 0x00000004050c7825 */ /* 0x000fc800078e020c */
[-C--:B------:R-:W-:Y:S01]  /*1ee0*/  FFMA R20, R8, R2.reuse, R3 ;  /* 0x0000000208147223 */ /* 0x080fe20000000003 */
[-C--:B------:R-:W-:Y:S01]  /*1ef0*/  FFMA R21, R14, R2.reuse, R21 ;  /* 0x000000020e157223 */ /* 0x080fe20000000015 */
[-C--:B------:R-:W-:Y:S01]  /*1f00*/  FFMA R22, R16, R2.reuse, R19 ;  /* 0x0000000210167223 */ /* 0x080fe20000000013 */
[----:B------:R-:W-:Y:S01]  /*1f10*/  FFMA R23, R18, R2, R23 ;  /* 0x0000000212177223 */ /* 0x000fe20000000017 */
[----:B0-----:R-:W-:Y:S06]  /*1f20*/  @P0 EXIT ;  /* 0x000000000000094d */ /* 0x001fec0003800000 */
[----:B------:R-:W-:Y:S01]  /*1f30*/  STG.E.128 desc[UR6][R12.64], R20 ;  /* 0x000000140c007986 */ /* 0x000fe2000c101d06 */
[----:B------:R-:W-:Y:S05]  /*1f40*/  EXIT ;  /* 0x000000000000794d */ /* 0x000fea0003800000 */
.L_x_0:
[----:B------:R-:W-:-:S00]  /*1f50*/  BRA `(.L_x_0) ;  /* 0xfffffffc00fc7947 */ /* 0x000fc0000383ffff */
[----:B------:R-:W-:-:S00]  /*1f60*/  NOP ;  /* 0x0000000000007918 */ /* 0x000fc00000000000 */
        /* <DEDUP_REMOVED lines=9> */
.L_x_1:


//--------------------- .nv.shared.triton_poi_fused__unsafe_index_add_convolution_mul_sub_12 --------------------------
	.section	.nv.shared.triton_poi_fused__unsafe_index_add_convolution_mul_sub_12,"aw",@nobits
	.sectionflags	@""
	.align	16
	.zero		1024


//--------------------- .nv.constant0.triton_poi_fused__unsafe_index_add_convolution_mul_sub_12 --------------------------
	.section	.nv.constant0.triton_poi_fused__unsafe_index_add_convolution_mul_sub_12,"a",@progbits
	.sectionflags	@""
	.align	4
.nv.constant0.triton_poi_fused__unsafe_index_add_convolution_mul_sub_12:
	.zero		608
